//
// Generated by NVIDIA NVVM Compiler
//
// Compiler Build ID: CL-36424714
// Cuda compilation tools, release 13.0, V13.0.88
// Based on NVVM 20.0.0
//

.version 9.0
.target sm_100
.address_size 64

	// .globl	_Z4gemmPdS_S_iiii
.extern .func  (.param .b32 func_retval0) vprintf
(
	.param .b64 vprintf_param_0,
	.param .b64 vprintf_param_1
)
;
.global .align 1 .b8 $str[18] = {105, 100, 58, 32, 37, 100, 32, 58, 32, 37, 100, 32, 45, 32, 37, 100, 10};

.visible .entry _Z4gemmPdS_S_iiii(
	.param .u64 .ptr .align 1 _Z4gemmPdS_S_iiii_param_0,
	.param .u64 .ptr .align 1 _Z4gemmPdS_S_iiii_param_1,
	.param .u64 .ptr .align 1 _Z4gemmPdS_S_iiii_param_2,
	.param .u32 _Z4gemmPdS_S_iiii_param_3,
	.param .u32 _Z4gemmPdS_S_iiii_param_4,
	.param .u32 _Z4gemmPdS_S_iiii_param_5,
	.param .u32 _Z4gemmPdS_S_iiii_param_6
)
{
	.local .align 8 .b8 	__local_depot0[16];
	.reg .b64 	%SP;
	.reg .b64 	%SPL;
	.reg .pred 	%p<11>;
	.reg .b32 	%r<95>;
	.reg .b64 	%rd<75>;
	.reg .b64 	%fd<61>;

	mov.u64 	%SPL, __local_depot0;
	cvta.local.u64 	%SP, %SPL;
	ld.param.u64 	%rd7, [_Z4gemmPdS_S_iiii_param_0];
	ld.param.u64 	%rd8, [_Z4gemmPdS_S_iiii_param_1];
	ld.param.u64 	%rd6, [_Z4gemmPdS_S_iiii_param_2];
	ld.param.u32 	%r14, [_Z4gemmPdS_S_iiii_param_3];
	ld.param.u32 	%r15, [_Z4gemmPdS_S_iiii_param_6];
	cvta.to.global.u64 	%rd1, %rd8;
	cvta.to.global.u64 	%rd2, %rd7;
	mov.u32 	%r16, %ntid.x;
	mov.u32 	%r17, %ctaid.x;
	mov.u32 	%r18, %tid.x;
	mad.lo.s32 	%r1, %r16, %r17, %r18;
	mul.lo.s32 	%r19, %r15, %r14;
	setp.ge.s32 	%p1, %r1, %r19;
	@%p1 bra 	$L__BB0_13;
	cvta.to.global.u64 	%rd9, %rd6;
	cvt.s64.s32 	%rd3, %r1;
	mul.wide.s32 	%rd10, %r1, 8;
	add.s64 	%rd4, %rd9, %rd10;
	mov.b64 	%rd11, 0;
	st.global.u64 	[%rd4], %rd11;
	setp.lt.s32 	%p2, %r14, 1;
	@%p2 bra 	$L__BB0_13;
	rem.s32 	%r2, %r1, %r14;
	rem.s32 	%r3, %r1, %r15;
	and.b32  	%r4, %r14, 7;
	setp.lt.u32 	%p3, %r14, 8;
	mov.b32 	%r93, 0;
	@%p3 bra 	$L__BB0_5;
	mov.b32 	%r91, 0;
	add.u64 	%rd12, %SP, 0;
	mov.u64 	%rd14, $str;
	cvt.s64.s32 	%rd20, %r3;
	mul.wide.s32 	%rd26, %r15, 8;
$L__BB0_4:
	.pragma "nounroll";
	add.s32 	%r22, %r91, %r1;
	sub.s32 	%r23, %r22, %r2;
	mad.lo.s32 	%r24, %r91, %r15, %r3;
	cvta.to.local.u64 	%rd13, %rd12;
	st.local.v2.u32 	[%rd13], {%r1, %r23};
	st.local.u32 	[%rd13+8], %r24;
	cvta.global.u64 	%rd15, %rd14;
	{ // callseq 0, 0
	.param .b64 param0;
	st.param.b64 	[param0], %rd15;
	.param .b64 param1;
	st.param.b64 	[param1], %rd12;
	.param .b32 retval0;
	call.uni (retval0), 
	vprintf, 
	(
	param0, 
	param1
	);
	ld.param.b32 	%r25, [retval0];
	} // callseq 0
	sub.s32 	%r27, %r22, %r3;
	mul.wide.s32 	%rd16, %r27, 8;
	add.s64 	%rd17, %rd2, %rd16;
	ld.global.f64 	%fd1, [%rd17];
	mul.wide.s32 	%rd18, %r24, 8;
	add.s64 	%rd19, %rd1, %rd18;
	ld.global.f64 	%fd2, [%rd19];
	ld.global.f64 	%fd3, [%rd4];
	fma.rn.f64 	%fd4, %fd1, %fd2, %fd3;
	st.global.f64 	[%rd4], %fd4;
	add.s32 	%r28, %r23, 1;
	add.s32 	%r29, %r24, %r15;
	st.local.v2.u32 	[%rd13], {%r1, %r28};
	st.local.u32 	[%rd13+8], %r29;
	{ // callseq 1, 0
	.param .b64 param0;
	st.param.b64 	[param0], %rd15;
	.param .b64 param1;
	st.param.b64 	[param1], %rd12;
	.param .b32 retval0;
	call.uni (retval0), 
	vprintf, 
	(
	param0, 
	param1
	);
	ld.param.b32 	%r30, [retval0];
	} // callseq 1
	cvt.s64.s32 	%rd21, %r91;
	add.s64 	%rd22, %rd21, %rd3;
	sub.s64 	%rd23, %rd22, %rd20;
	shl.b64 	%rd24, %rd23, 3;
	add.s64 	%rd25, %rd2, %rd24;
	ld.global.f64 	%fd5, [%rd25+8];
	add.s64 	%rd27, %rd19, %rd26;
	ld.global.f64 	%fd6, [%rd27];
	ld.global.f64 	%fd7, [%rd4];
	fma.rn.f64 	%fd8, %fd5, %fd6, %fd7;
	st.global.f64 	[%rd4], %fd8;
	add.s32 	%r32, %r23, 2;
	add.s32 	%r33, %r29, %r15;
	st.local.v2.u32 	[%rd13], {%r1, %r32};
	st.local.u32 	[%rd13+8], %r33;
	{ // callseq 2, 0
	.param .b64 param0;
	st.param.b64 	[param0], %rd15;
	.param .b64 param1;
	st.param.b64 	[param1], %rd12;
	.param .b32 retval0;
	call.uni (retval0), 
	vprintf, 
	(
	param0, 
	param1
	);
	ld.param.b32 	%r34, [retval0];
	} // callseq 2
	ld.global.f64 	%fd9, [%rd25+16];
	add.s64 	%rd28, %rd27, %rd26;
	ld.global.f64 	%fd10, [%rd28];
	ld.global.f64 	%fd11, [%rd4];
	fma.rn.f64 	%fd12, %fd9, %fd10, %fd11;
	st.global.f64 	[%rd4], %fd12;
	add.s32 	%r36, %r23, 3;
	add.s32 	%r37, %r33, %r15;
	st.local.v2.u32 	[%rd13], {%r1, %r36};
	st.local.u32 	[%rd13+8], %r37;
	{ // callseq 3, 0
	.param .b64 param0;
	st.param.b64 	[param0], %rd15;
	.param .b64 param1;
	st.param.b64 	[param1], %rd12;
	.param .b32 retval0;
	call.uni (retval0), 
	vprintf, 
	(
	param0, 
	param1
	);
	ld.param.b32 	%r38, [retval0];
	} // callseq 3
	ld.global.f64 	%fd13, [%rd25+24];
	add.s64 	%rd29, %rd28, %rd26;
	ld.global.f64 	%fd14, [%rd29];
	ld.global.f64 	%fd15, [%rd4];
	fma.rn.f64 	%fd16, %fd13, %fd14, %fd15;
	st.global.f64 	[%rd4], %fd16;
	add.s32 	%r40, %r23, 4;
	add.s32 	%r41, %r37, %r15;
	st.local.v2.u32 	[%rd13], {%r1, %r40};
	st.local.u32 	[%rd13+8], %r41;
	{ // callseq 4, 0
	.param .b64 param0;
	st.param.b64 	[param0], %rd15;
	.param .b64 param1;
	st.param.b64 	[param1], %rd12;
	.param .b32 retval0;
	call.uni (retval0), 
	vprintf, 
	(
	param0, 
	param1
	);
	ld.param.b32 	%r42, [retval0];
	} // callseq 4
	ld.global.f64 	%fd17, [%rd25+32];
	add.s64 	%rd30, %rd29, %rd26;
	ld.global.f64 	%fd18, [%rd30];
	ld.global.f64 	%fd19, [%rd4];
	fma.rn.f64 	%fd20, %fd17, %fd18, %fd19;
	st.global.f64 	[%rd4], %fd20;
	add.s32 	%r44, %r23, 5;
	add.s32 	%r45, %r41, %r15;
	st.local.v2.u32 	[%rd13], {%r1, %r44};
	st.local.u32 	[%rd13+8], %r45;
	{ // callseq 5, 0
	.param .b64 param0;
	st.param.b64 	[param0], %rd15;
	.param .b64 param1;
	st.param.b64 	[param1], %rd12;
	.param .b32 retval0;
	call.uni (retval0), 
	vprintf, 
	(
	param0, 
	param1
	);
	ld.param.b32 	%r46, [retval0];
	} // callseq 5
	ld.global.f64 	%fd21, [%rd25+40];
	add.s64 	%rd31, %rd30, %rd26;
	ld.global.f64 	%fd22, [%rd31];
	ld.global.f64 	%fd23, [%rd4];
	fma.rn.f64 	%fd24, %fd21, %fd22, %fd23;
	st.global.f64 	[%rd4], %fd24;
	add.s32 	%r48, %r23, 6;
	add.s32 	%r49, %r45, %r15;
	st.local.v2.u32 	[%rd13], {%r1, %r48};
	st.local.u32 	[%rd13+8], %r49;
	{ // callseq 6, 0
	.param .b64 param0;
	st.param.b64 	[param0], %rd15;
	.param .b64 param1;
	st.param.b64 	[param1], %rd12;
	.param .b32 retval0;
	call.uni (retval0), 
	vprintf, 
	(
	param0, 
	param1
	);
	ld.param.b32 	%r50, [retval0];
	} // callseq 6
	ld.global.f64 	%fd25, [%rd25+48];
	add.s64 	%rd32, %rd31, %rd26;
	ld.global.f64 	%fd26, [%rd32];
	ld.global.f64 	%fd27, [%rd4];
	fma.rn.f64 	%fd28, %fd25, %fd26, %fd27;
	st.global.f64 	[%rd4], %fd28;
	add.s32 	%r52, %r23, 7;
	add.s32 	%r53, %r49, %r15;
	st.local.v2.u32 	[%rd13], {%r1, %r52};
	st.local.u32 	[%rd13+8], %r53;
	{ // callseq 7, 0
	.param .b64 param0;
	st.param.b64 	[param0], %rd15;
	.param .b64 param1;
	st.param.b64 	[param1], %rd12;
	.param .b32 retval0;
	call.uni (retval0), 
	vprintf, 
	(
	param0, 
	param1
	);
	ld.param.b32 	%r54, [retval0];
	} // callseq 7
	ld.global.f64 	%fd29, [%rd25+56];
	add.s64 	%rd33, %rd32, %rd26;
	ld.global.f64 	%fd30, [%rd33];
	ld.global.f64 	%fd31, [%rd4];
	fma.rn.f64 	%fd32, %fd29, %fd30, %fd31;
	st.global.f64 	[%rd4], %fd32;
	add.s32 	%r91, %r91, 8;
	and.b32  	%r93, %r14, 2147483640;
	setp.ne.s32 	%p4, %r91, %r93;
	@%p4 bra 	$L__BB0_4;
$L__BB0_5:
	setp.eq.s32 	%p5, %r4, 0;
	@%p5 bra 	$L__BB0_13;
	and.b32  	%r9, %r14, 3;
	setp.lt.u32 	%p6, %r4, 4;
	@%p6 bra 	$L__BB0_8;
	add.s32 	%r56, %r93, %r1;
	sub.s32 	%r57, %r56, %r2;
	mad.lo.s32 	%r58, %r93, %r15, %r3;
	add.u64 	%rd34, %SP, 0;
	add.u64 	%rd35, %SPL, 0;
	st.local.v2.u32 	[%rd35], {%r1, %r57};
	st.local.u32 	[%rd35+8], %r58;
	mov.u64 	%rd36, $str;
	cvta.global.u64 	%rd37, %rd36;
	{ // callseq 8, 0
	.param .b64 param0;
	st.param.b64 	[param0], %rd37;
	.param .b64 param1;
	st.param.b64 	[param1], %rd34;
	.param .b32 retval0;
	call.uni (retval0), 
	vprintf, 
	(
	param0, 
	param1
	);
	ld.param.b32 	%r59, [retval0];
	} // callseq 8
	sub.s32 	%r61, %r56, %r3;
	mul.wide.s32 	%rd38, %r61, 8;
	add.s64 	%rd39, %rd2, %rd38;
	ld.global.f64 	%fd33, [%rd39];
	mul.wide.s32 	%rd40, %r58, 8;
	add.s64 	%rd41, %rd1, %rd40;
	ld.global.f64 	%fd34, [%rd41];
	ld.global.f64 	%fd35, [%rd4];
	fma.rn.f64 	%fd36, %fd33, %fd34, %fd35;
	st.global.f64 	[%rd4], %fd36;
	add.s32 	%r62, %r57, 1;
	add.s32 	%r63, %r58, %r15;
	st.local.v2.u32 	[%rd35], {%r1, %r62};
	st.local.u32 	[%rd35+8], %r63;
	{ // callseq 9, 0
	.param .b64 param0;
	st.param.b64 	[param0], %rd37;
	.param .b64 param1;
	st.param.b64 	[param1], %rd34;
	.param .b32 retval0;
	call.uni (retval0), 
	vprintf, 
	(
	param0, 
	param1
	);
	ld.param.b32 	%r64, [retval0];
	} // callseq 9
	cvt.s64.s32 	%rd42, %r3;
	cvt.u64.u32 	%rd43, %r93;
	add.s64 	%rd44, %rd43, %rd3;
	sub.s64 	%rd45, %rd44, %rd42;
	shl.b64 	%rd46, %rd45, 3;
	add.s64 	%rd47, %rd2, %rd46;
	ld.global.f64 	%fd37, [%rd47+8];
	mul.wide.s32 	%rd48, %r15, 8;
	add.s64 	%rd49, %rd41, %rd48;
	ld.global.f64 	%fd38, [%rd49];
	ld.global.f64 	%fd39, [%rd4];
	fma.rn.f64 	%fd40, %fd37, %fd38, %fd39;
	st.global.f64 	[%rd4], %fd40;
	add.s32 	%r66, %r57, 2;
	add.s32 	%r67, %r63, %r15;
	st.local.v2.u32 	[%rd35], {%r1, %r66};
	st.local.u32 	[%rd35+8], %r67;
	{ // callseq 10, 0
	.param .b64 param0;
	st.param.b64 	[param0], %rd37;
	.param .b64 param1;
	st.param.b64 	[param1], %rd34;
	.param .b32 retval0;
	call.uni (retval0), 
	vprintf, 
	(
	param0, 
	param1
	);
	ld.param.b32 	%r68, [retval0];
	} // callseq 10
	ld.global.f64 	%fd41, [%rd47+16];
	add.s64 	%rd50, %rd49, %rd48;
	ld.global.f64 	%fd42, [%rd50];
	ld.global.f64 	%fd43, [%rd4];
	fma.rn.f64 	%fd44, %fd41, %fd42, %fd43;
	st.global.f64 	[%rd4], %fd44;
	add.s32 	%r70, %r57, 3;
	add.s32 	%r71, %r67, %r15;
	st.local.v2.u32 	[%rd35], {%r1, %r70};
	st.local.u32 	[%rd35+8], %r71;
	{ // callseq 11, 0
	.param .b64 param0;
	st.param.b64 	[param0], %rd37;
	.param .b64 param1;
	st.param.b64 	[param1], %rd34;
	.param .b32 retval0;
	call.uni (retval0), 
	vprintf, 
	(
	param0, 
	param1
	);
	ld.param.b32 	%r72, [retval0];
	} // callseq 11
	ld.global.f64 	%fd45, [%rd47+24];
	add.s64 	%rd51, %rd50, %rd48;
	ld.global.f64 	%fd46, [%rd51];
	ld.global.f64 	%fd47, [%rd4];
	fma.rn.f64 	%fd48, %fd45, %fd46, %fd47;
	st.global.f64 	[%rd4], %fd48;
	add.s32 	%r93, %r93, 4;
$L__BB0_8:
	setp.eq.s32 	%p7, %r9, 0;
	@%p7 bra 	$L__BB0_13;
	add.u64 	%rd52, %SP, 0;
	add.u64 	%rd5, %SPL, 0;
	setp.eq.s32 	%p8, %r9, 1;
	@%p8 bra 	$L__BB0_11;
	add.s32 	%r74, %r93, %r1;
	sub.s32 	%r75, %r74, %r2;
	mad.lo.s32 	%r76, %r93, %r15, %r3;
	st.local.v2.u32 	[%rd5], {%r1, %r75};
	st.local.u32 	[%rd5+8], %r76;
	mov.u64 	%rd53, $str;
	cvta.global.u64 	%rd54, %rd53;
	{ // callseq 12, 0
	.param .b64 param0;
	st.param.b64 	[param0], %rd54;
	.param .b64 param1;
	st.param.b64 	[param1], %rd52;
	.param .b32 retval0;
	call.uni (retval0), 
	vprintf, 
	(
	param0, 
	param1
	);
	ld.param.b32 	%r77, [retval0];
	} // callseq 12
	sub.s32 	%r79, %r74, %r3;
	mul.wide.s32 	%rd56, %r79, 8;
	add.s64 	%rd57, %rd2, %rd56;
	ld.global.f64 	%fd49, [%rd57];
	mul.wide.s32 	%rd58, %r76, 8;
	add.s64 	%rd59, %rd1, %rd58;
	ld.global.f64 	%fd50, [%rd59];
	ld.global.f64 	%fd51, [%rd4];
	fma.rn.f64 	%fd52, %fd49, %fd50, %fd51;
	st.global.f64 	[%rd4], %fd52;
	add.s32 	%r80, %r75, 1;
	add.s32 	%r81, %r76, %r15;
	st.local.v2.u32 	[%rd5], {%r1, %r80};
	st.local.u32 	[%rd5+8], %r81;
	{ // callseq 13, 0
	.param .b64 param0;
	st.param.b64 	[param0], %rd54;
	.param .b64 param1;
	st.param.b64 	[param1], %rd52;
	.param .b32 retval0;
	call.uni (retval0), 
	vprintf, 
	(
	param0, 
	param1
	);
	ld.param.b32 	%r82, [retval0];
	} // callseq 13
	cvt.s64.s32 	%rd60, %r3;
	cvt.s64.s32 	%rd61, %r93;
	add.s64 	%rd62, %rd61, %rd3;
	sub.s64 	%rd63, %rd62, %rd60;
	shl.b64 	%rd64, %rd63, 3;
	add.s64 	%rd65, %rd2, %rd64;
	ld.global.f64 	%fd53, [%rd65+8];
	mul.wide.s32 	%rd66, %r15, 8;
	add.s64 	%rd67, %rd59, %rd66;
	ld.global.f64 	%fd54, [%rd67];
	ld.global.f64 	%fd55, [%rd4];
	fma.rn.f64 	%fd56, %fd53, %fd54, %fd55;
	st.global.f64 	[%rd4], %fd56;
	add.s32 	%r93, %r93, 2;
$L__BB0_11:
	and.b32  	%r84, %r14, 1;
	setp.eq.b32 	%p9, %r84, 1;
	not.pred 	%p10, %p9;
	@%p10 bra 	$L__BB0_13;
	add.s32 	%r85, %r93, %r1;
	sub.s32 	%r86, %r85, %r2;
	mad.lo.s32 	%r87, %r93, %r15, %r3;
	st.local.v2.u32 	[%rd5], {%r1, %r86};
	st.local.u32 	[%rd5+8], %r87;
	mov.u64 	%rd68, $str;
	cvta.global.u64 	%rd69, %rd68;
	{ // callseq 14, 0
	.param .b64 param0;
	st.param.b64 	[param0], %rd69;
	.param .b64 param1;
	st.param.b64 	[param1], %rd52;
	.param .b32 retval0;
	call.uni (retval0), 
	vprintf, 
	(
	param0, 
	param1
	);
	ld.param.b32 	%r88, [retval0];
	} // callseq 14
	sub.s32 	%r90, %r85, %r3;
	mul.wide.s32 	%rd71, %r90, 8;
	add.s64 	%rd72, %rd2, %rd71;
	ld.global.f64 	%fd57, [%rd72];
	mul.wide.s32 	%rd73, %r87, 8;
	add.s64 	%rd74, %rd1, %rd73;
	ld.global.f64 	%fd58, [%rd74];
	ld.global.f64 	%fd59, [%rd4];
	fma.rn.f64 	%fd60, %fd57, %fd58, %fd59;
	st.global.f64 	[%rd4], %fd60;
$L__BB0_13:
	ret;

}


// ===== COMPILED SASS (sm_100) =====

	.target	sm_100

	.elftype	@"ET_EXEC"


//--------------------- .note.nv.tkinfo           --------------------------
	.section	.note.nv.tkinfo,"",@"SHT_NOTE"
	.sectionflags	@"SHF_NOTE_NV_TKINFO"
	.tkinfo
        /*0018*/ 	.word	0x00000002
        /*0030*/ 	.string	""
        /*0030*/ 	.string	"ptxas"
        /*0030*/ 	.string	"Cuda compilation tools, release 13.0, V13.0.88"
        /*0030*/ 	.string	"Build cuda_13.0.r13.0/compiler.36424714_0"
        /*0030*/ 	.string	"-arch sm_100 -m 64 "



//--------------------- .note.nv.cuinfo           --------------------------
	.section	.note.nv.cuinfo,"",@"SHT_NOTE"
	.sectionflags	@"SHF_NOTE_NV_CUINFO"
        /*0018*/ 	.short	0x0002
        /*001a*/ 	.short	0x0064
        /*001c*/ 	.short	0x0082
	.zero		2


//--------------------- .nv.info                  --------------------------
	.section	.nv.info,"",@"SHT_CUDA_INFO"
	.align	4


	//----- nvinfo : EIATTR_REGCOUNT
	.align		4
        /*0000*/ 	.byte	0x04, 0x2f
        /*0002*/ 	.short	(.L_2 - .L_1)
	.align		4
.L_1:
        /*0004*/ 	.word	index@(_Z4gemmPdS_S_iiii)
        /*0008*/ 	.word	0x00000026


	//----- nvinfo : EIATTR_FRAME_SIZE
	.align		4
.L_2:
        /*000c*/ 	.byte	0x04, 0x11
        /*000e*/ 	.short	(.L_4 - .L_3)
	.align		4
.L_3:
        /*0010*/ 	.word	index@(_Z4gemmPdS_S_iiii)
        /*0014*/ 	.word	0x00000010


	//----- nvinfo : EIATTR_MIN_STACK_SIZE
	.align		4
.L_4:
        /*0018*/ 	.byte	0x04, 0x12
        /*001a*/ 	.short	(.L_6 - .L_5)
	.align		4
.L_5:
        /*001c*/ 	.word	index@(_Z4gemmPdS_S_iiii)
        /*0020*/ 	.word	0x00000010
.L_6:


//--------------------- .nv.compat                --------------------------
	.section	.nv.compat,"",@"SHT_CUDA_COMPAT_INFO"
	.align	4
        /*0000*/ 	.byte	0x02, 0x09, 0x00, 0x00, 0x02, 0x02, 0x01, 0x00, 0x02, 0x05, 0x05, 0x00, 0x03, 0x07, 0x01, 0x01
        /*0010*/ 	.byte	0x02, 0x03, 0x00, 0x00, 0x02, 0x06, 0x01, 0x00, 0x04, 0x0b, 0x08, 0x00, 0x01, 0x00, 0x00, 0x00
        /*0020*/ 	.byte	0x00, 0x00, 0x00, 0x00


//--------------------- .nv.info._Z4gemmPdS_S_iiii --------------------------
	.section	.nv.info._Z4gemmPdS_S_iiii,"",@"SHT_CUDA_INFO"
	.sectionflags	@""
	.align	4


	//----- nvinfo : EIATTR_CUDA_API_VERSION
	.align		4
        /*0000*/ 	.byte	0x04, 0x37
        /*0002*/ 	.short	(.L_8 - .L_7)
.L_7:
        /*0004*/ 	.word	0x00000082


	//----- nvinfo : EIATTR_KPARAM_INFO
	.align		4
.L_8:
        /*0008*/ 	.byte	0x04, 0x17
        /*000a*/ 	.short	(.L_10 - .L_9)
.L_9:
        /*000c*/ 	.word	0x00000000
        /*0010*/ 	.short	0x0006
        /*0012*/ 	.short	0x0024
        /*0014*/ 	.byte	0x00, 0xf0, 0x11, 0x00


	//----- nvinfo : EIATTR_KPARAM_INFO
	.align		4
.L_10:
        /*0018*/ 	.byte	0x04, 0x17
        /*001a*/ 	.short	(.L_12 - .L_11)
.L_11:
        /*001c*/ 	.word	0x00000000
        /*0020*/ 	.short	0x0005
        /*0022*/ 	.short	0x0020
        /*0024*/ 	.byte	0x00, 0xf0, 0x11, 0x00


	//----- nvinfo : EIATTR_KPARAM_INFO
	.align		4
.L_12:
        /*0028*/ 	.byte	0x04, 0x17
        /*002a*/ 	.short	(.L_14 - .L_13)
.L_13:
        /*002c*/ 	.word	0x00000000
        /*0030*/ 	.short	0x0004
        /*0032*/ 	.short	0x001c
        /*0034*/ 	.byte	0x00, 0xf0, 0x11, 0x00


	//----- nvinfo : EIATTR_KPARAM_INFO
	.align		4
.L_14:
        /*0038*/ 	.byte	0x04, 0x17
        /*003a*/ 	.short	(.L_16 - .L_15)
.L_15:
        /*003c*/ 	.word	0x00000000
        /*0040*/ 	.short	0x0003
        /*0042*/ 	.short	0x0018
        /*0044*/ 	.byte	0x00, 0xf0, 0x11, 0x00


	//----- nvinfo : EIATTR_KPARAM_INFO
	.align		4
.L_16:
        /*0048*/ 	.byte	0x04, 0x17
        /*004a*/ 	.short	(.L_18 - .L_17)
.L_17:
        /*004c*/ 	.word	0x00000000
        /*0050*/ 	.short	0x0002
        /*0052*/ 	.short	0x0010
        /*0054*/ 	.byte	0x00, 0xf5, 0x21, 0x00


	//----- nvinfo : EIATTR_KPARAM_INFO
	.align		4
.L_18:
        /*0058*/ 	.byte	0x04, 0x17
        /*005a*/ 	.short	(.L_20 - .L_19)
.L_19:
        /*005c*/ 	.word	0x00000000
        /*0060*/ 	.short	0x0001
        /*0062*/ 	.short	0x0008
        /*0064*/ 	.byte	0x00, 0xf5, 0x21, 0x00


	//----- nvinfo : EIATTR_KPARAM_INFO
	.align		4
.L_20:
        /*0068*/ 	.byte	0x04, 0x17
        /*006a*/ 	.short	(.L_22 - .L_21)
.L_21:
        /*006c*/ 	.word	0x00000000
        /*0070*/ 	.short	0x0000
        /*0072*/ 	.short	0x0000
        /*0074*/ 	.byte	0x00, 0xf5, 0x21, 0x00


	//----- nvinfo : EIATTR_SPARSE_MMA_MASK
	.align		4
.L_22:
        /*0078*/ 	.byte	0x03, 0x50
        /*007a*/ 	.short	0x0000


	//----- nvinfo : EIATTR_MAXREG_COUNT
	.align		4
        /*007c*/ 	.byte	0x03, 0x1b
        /*007e*/ 	.short	0x00ff


	//----- nvinfo : EIATTR_EXTERNS
	.align		4
        /*0080*/ 	.byte	0x04, 0x0f
        /*0082*/ 	.short	(.L_24 - .L_23)


	//   ....[0]....
	.align		4
.L_23:
        /*0084*/ 	.word	index@(vprintf)


	//----- nvinfo : EIATTR_MERCURY_ISA_VERSION
	.align		4
.L_24:
        /*0088*/ 	.byte	0x03, 0x5f
        /*008a*/ 	.short	0x0101


	//----- nvinfo : EIATTR_VRC_CTA_INIT_COUNT
	.align		4
        /*008c*/ 	.byte	0x02, 0x4a
	.zero		1
	.zero		1


	//----- nvinfo : EIATTR_SYSCALL_OFFSETS
	.align		4
        /*0090*/ 	.byte	0x04, 0x46
        /*0092*/ 	.short	(.L_26 - .L_25)


	//   ....[0]....
.L_25:
        /*0094*/ 	.word	0x00000590


	//   ....[1]....
        /*0098*/ 	.word	0x00000700


	//   ....[2]....
        /*009c*/ 	.word	0x00000890


	//   ....[3]....
        /*00a0*/ 	.word	0x000009d0


	//   ....[4]....
        /*00a4*/ 	.word	0x00000b10


	//   ....[5]....
        /*00a8*/ 	.word	0x00000c50


	//   ....[6]....
        /*00ac*/ 	.word	0x00000d90


	//   ....[7]....
        /*00b0*/ 	.word	0x00000ec0


	//   ....[8]....
        /*00b4*/ 	.word	0x000010d0


	//   ....[9]....
        /*00b8*/ 	.word	0x00001270


	//   ....[10]....
        /*00bc*/ 	.word	0x00001410


	//   ....[11]....
        /*00c0*/ 	.word	0x00001550


	//   ....[12]....
        /*00c4*/ 	.word	0x00001720


	//   ....[13]....
        /*00c8*/ 	.word	0x000018a0


	//   ....[14]....
        /*00cc*/ 	.word	0x00001ae0


	//----- nvinfo : EIATTR_EXIT_INSTR_OFFSETS
	.align		4
.L_26:
        /*00d0*/ 	.byte	0x04, 0x1c
        /*00d2*/ 	.short	(.L_28 - .L_27)


	//   ....[0]....
.L_27:
        /*00d4*/ 	.word	0x00000100


	//   ....[1]....
        /*00d8*/ 	.word	0x00000160


	//   ....[2]....
        /*00dc*/ 	.word	0x00000fb0


	//   ....[3]....
        /*00e0*/ 	.word	0x00001600


	//   ....[4]....
        /*00e4*/ 	.word	0x000019f0


	//   ....[5]....
        /*00e8*/ 	.word	0x00001b90


	//----- nvinfo : EIATTR_CRS_STACK_SIZE
	.align		4
.L_28:
        /*00ec*/ 	.byte	0x04, 0x1e
        /*00ee*/ 	.short	(.L_30 - .L_29)
.L_29:
        /*00f0*/ 	.word	0x00000000


	//----- nvinfo : EIATTR_CBANK_PARAM_SIZE
	.align		4
.L_30:
        /*00f4*/ 	.byte	0x03, 0x19
        /*00f6*/ 	.short	0x0028


	//----- nvinfo : EIATTR_PARAM_CBANK
	.align		4
        /*00f8*/ 	.byte	0x04, 0x0a
        /*00fa*/ 	.short	(.L_32 - .L_31)
	.align		4
.L_31:
        /*00fc*/ 	.word	index@(.nv.constant0._Z4gemmPdS_S_iiii)
        /*0100*/ 	.short	0x0380
        /*0102*/ 	.short	0x0028


	//----- nvinfo : EIATTR_SW_WAR
	.align		4
.L_32:
        /*0104*/ 	.byte	0x04, 0x36
        /*0106*/ 	.short	(.L_34 - .L_33)
.L_33:
        /*0108*/ 	.word	0x00000008
.L_34:


//--------------------- .nv.callgraph             --------------------------
	.section	.nv.callgraph,"",@"SHT_CUDA_CALLGRAPH"
	.align	4
	.sectionentsize	8
	.align		4
        /*0000*/ 	.word	0x00000000
	.align		4
        /*0004*/ 	.word	0xffffffff
	.align		4
        /*0008*/ 	.word	index@(_Z4gemmPdS_S_iiii)
	.align		4
        /*000c*/ 	.word	index@(vprintf)
	.align		4
        /*0010*/ 	.word	0x00000000
	.align		4
        /*0014*/ 	.word	0xfffffffe
	.align		4
        /*0018*/ 	.word	0x00000000
	.align		4
        /*001c*/ 	.word	0xfffffffd
	.align		4
        /*0020*/ 	.word	0x00000000
	.align		4
        /*0024*/ 	.word	0xfffffffc


//--------------------- .nv.constant4             --------------------------
	.section	.nv.constant4,"a",@progbits
	.align	8
	.align		8
.nv.constant4:
        /*0000*/ 	.dword	vprintf
	.align		8
        /*0008*/ 	.dword	$str


//--------------------- .text._Z4gemmPdS_S_iiii   --------------------------
	.section	.text._Z4gemmPdS_S_iiii,"ax",@progbits
	.align	128
        .global         _Z4gemmPdS_S_iiii
        .type           _Z4gemmPdS_S_iiii,@function
        .size           _Z4gemmPdS_S_iiii,(.L_x_21 - _Z4gemmPdS_S_iiii)
        .other          _Z4gemmPdS_S_iiii,@"STO_CUDA_ENTRY STV_DEFAULT"
_Z4gemmPdS_S_iiii:
.text._Z4gemmPdS_S_iiii:
[----:B------:R-:W0:Y:S01]  /*0000*/  LDC R1, c[0x0][0x37c] ;  /* 0x0000df00ff017b82 */ /* 0x000e220000000800 */
[----:B------:R-:W1:Y:S01]  /*0010*/  S2R R24, SR_CTAID.X ;  /* 0x0000000000187919 */ /* 0x000e620000002500 */
[----:B------:R-:W2:Y:S01]  /*0020*/  LDCU UR8, c[0x0][0x398] ;  /* 0x00007300ff0877ac */ /* 0x000ea20008000800 */
[----:B0-----:R-:W-:Y:S01]  /*0030*/  VIADD R1, R1, 0xfffffff0 ;  /* 0xfffffff001017836 */ /* 0x001fe20000000000 */
[----:B------:R-:W1:Y:S01]  /*0040*/  S2R R5, SR_TID.X ;  /* 0x0000000000057919 */ /* 0x000e620000002100 */
[----:B------:R-:W0:Y:S01]  /*0050*/  LDCU UR7, c[0x0][0x3a4] ;  /* 0x00007480ff0777ac */ /* 0x000e220008000800 */
[----:B------:R-:W3:Y:S01]  /*0060*/  LDCU UR5, c[0x0][0x2fc] ;  /* 0x00005f80ff0577ac */ /* 0x000ee20008000800 */
[----:B------:R-:W1:Y:S01]  /*0070*/  LDCU UR6, c[0x0][0x360] ;  /* 0x00006c00ff0677ac */ /* 0x000e620008000800 */
[----:B------:R-:W4:Y:S01]  /*0080*/  LDCU UR4, c[0x0][0x2f8] ;  /* 0x00005f00ff0477ac */ /* 0x000f220008000800 */
[----:B--2---:R-:W-:Y:S01]  /*0090*/  MOV R3, UR8 ;  /* 0x0000000800037c02 */ /* 0x004fe20008000f00 */
[----:B0-----:R-:W-:Y:S01]  /*00a0*/  IMAD.U32 R2, RZ, RZ, UR7 ;  /* 0x00000007ff027e24 */ /* 0x001fe2000f8e00ff */
[----:B----4-:R-:W-:Y:S01]  /*00b0*/  IADD3 R28, P1, PT, R1, UR4, RZ ;  /* 0x00000004011c7c10 */ /* 0x010fe2000ff3e0ff */
[----:B-1----:R-:W-:-:S02]  /*00c0*/  IMAD R24, R24, UR6, R5 ;  /* 0x0000000618187c24 */ /* 0x002fc4000f8e0205 */
[----:B------:R-:W-:Y:S02]  /*00d0*/  IMAD R5, R2, R3, RZ ;  /* 0x0000000302057224 */ /* 0x000fe400078e02ff */
[----:B---3--:R-:W-:-:S03]  /*00e0*/  IMAD.X R27, RZ, RZ, UR5, P1 ;  /* 0x00000005ff1b7e24 */ /* 0x008fc600088e06ff */
[----:B------:R-:W-:-:S13]  /*00f0*/  ISETP.GE.AND P0, PT, R24, R5, PT ;  /* 0x000000051800720c */ /* 0x000fda0003f06270 */
[----:B------:R-:W-:Y:S05]  /*0100*/  @P0 EXIT ;  /* 0x000000000000094d */ /* 0x000fea0003800000 */
[----:B------:R-:W0:Y:S01]  /*0110*/  LDC.64 R22, c[0x0][0x390] ;  /* 0x0000e400ff167b82 */ /* 0x000e220000000a00 */
[----:B------:R-:W1:Y:S01]  /*0120*/  LDCU.64 UR36, c[0x0][0x358] ;  /* 0x00006b00ff2477ac */ /* 0x000e620008000a00 */
[----:B------:R-:W-:Y:S01]  /*0130*/  ISETP.GE.AND P0, PT, R3, 0x1, PT ;  /* 0x000000010300780c */ /* 0x000fe20003f06270 */
[----:B0-----:R-:W-:-:S05]  /*0140*/  IMAD.WIDE R22, R24, 0x8, R22 ;  /* 0x0000000818167825 */ /* 0x001fca00078e0216 */
[----:B-1----:R0:W-:Y:S07]  /*0150*/  STG.E.64 desc[UR36][R22.64], RZ ;  /* 0x000000ff16007986 */ /* 0x0021ee000c101b24 */
[----:B------:R-:W-:Y:S05]  /*0160*/  @!P0 EXIT ;  /* 0x000000000000894d */ /* 0x000fea0003800000 */
[----:B------:R-:W-:Y:S01]  /*0170*/  IABS R10, R2 ;  /* 0x00000002000a7213 */ /* 0x000fe20000000000 */
[----:B------:R-:W-:Y:S01]  /*0180*/  IMAD.MOV.U32 R25, RZ, RZ, RZ ;  /* 0x000000ffff197224 */ /* 0x000fe200078e00ff */
[----:B------:R-:W-:Y:S02]  /*0190*/  IABS R9, R3 ;  /* 0x0000000300097213 */ /* 0x000fe40000000000 */
[----:B------:R-:W1:Y:S01]  /*01a0*/  I2F.RP R8, R10 ;  /* 0x0000000a00087306 */ /* 0x000e620000209400 */
[----:B------:R-:W-:Y:S02]  /*01b0*/  IABS R35, R24 ;  /* 0x0000001800237213 */ /* 0x000fe40000000000 */
[C---:B------:R-:W-:Y:S02]  /*01c0*/  ISETP.NE.AND P3, PT, R3.reuse, RZ, PT ;  /* 0x000000ff0300720c */ /* 0x040fe40003f65270 */
[----:B------:R-:W-:Y:S02]  /*01d0*/  SHF.R.S32.HI R33, RZ, 0x1f, R24 ;  /* 0x0000001fff217819 */ /* 0x000fe40000011418 */
[----:B------:R-:W-:Y:S01]  /*01e0*/  LOP3.LUT R32, R3, 0x7, RZ, 0xc0, !PT ;  /* 0x0000000703207812 */ /* 0x000fe200078ec0ff */
[----:B------:R-:W2:Y:S08]  /*01f0*/  I2F.RP R0, R9 ;  /* 0x0000000900007306 */ /* 0x000eb00000209400 */
[----:B-1----:R-:W1:Y:S08]  /*0200*/  MUFU.RCP R8, R8 ;  /* 0x0000000800087308 */ /* 0x002e700000001000 */
[----:B--2---:R-:W2:Y:S01]  /*0210*/  MUFU.RCP R0, R0 ;  /* 0x0000000000007308 */ /* 0x004ea20000001000 */
[----:B-1----:R-:W-:-:S07]  /*0220*/  IADD3 R4, PT, PT, R8, 0xffffffe, RZ ;  /* 0x0ffffffe08047810 */ /* 0x002fce0007ffe0ff */
[----:B------:R1:W3:Y:S01]  /*0230*/  F2I.FTZ.U32.TRUNC.NTZ R5, R4 ;  /* 0x0000000400057305 */ /* 0x0002e2000021f000 */
[----:B--2---:R-:W-:-:S07]  /*0240*/  VIADD R6, R0, 0xffffffe ;  /* 0x0ffffffe00067836 */ /* 0x004fce0000000000 */
[----:B------:R2:W4:Y:S01]  /*0250*/  F2I.FTZ.U32.TRUNC.NTZ R7, R6 ;  /* 0x0000000600077305 */ /* 0x000522000021f000 */
[----:B-1----:R-:W-:Y:S02]  /*0260*/  IMAD.MOV.U32 R4, RZ, RZ, RZ ;  /* 0x000000ffff047224 */ /* 0x002fe400078e00ff */
[----:B---3--:R-:W-:Y:S02]  /*0270*/  IMAD.MOV R13, RZ, RZ, -R5 ;  /* 0x000000ffff0d7224 */ /* 0x008fe400078e0a05 */
[----:B--2---:R-:W-:Y:S02]  /*0280*/  HFMA2 R6, -RZ, RZ, 0, 0 ;  /* 0x00000000ff067431 */ /* 0x004fe400000001ff */
[----:B------:R-:W-:Y:S02]  /*0290*/  IMAD R13, R13, R10, RZ ;  /* 0x0000000a0d0d7224 */ /* 0x000fe400078e02ff */
[----:B----4-:R-:W-:Y:S02]  /*02a0*/  IMAD.MOV R12, RZ, RZ, -R7 ;  /* 0x000000ffff0c7224 */ /* 0x010fe400078e0a07 */
[----:B------:R-:W-:-:S04]  /*02b0*/  IMAD.HI.U32 R4, R5, R13, R4 ;  /* 0x0000000d05047227 */ /* 0x000fc800078e0004 */
[----:B------:R-:W-:Y:S02]  /*02c0*/  IMAD R11, R12, R9, RZ ;  /* 0x000000090c0b7224 */ /* 0x000fe400078e02ff */
[----:B------:R-:W-:-:S04]  /*02d0*/  IMAD.HI.U32 R4, R4, R35, RZ ;  /* 0x0000002304047227 */ /* 0x000fc800078e00ff */
[----:B------:R-:W-:Y:S01]  /*02e0*/  IMAD.HI.U32 R6, R7, R11, R6 ;  /* 0x0000000b07067227 */ /* 0x000fe200078e0006 */
[----:B------:R-:W-:-:S05]  /*02f0*/  IADD3 R4, PT, PT, -R4, RZ, RZ ;  /* 0x000000ff04047210 */ /* 0x000fca0007ffe1ff */
[----:B------:R-:W-:-:S04]  /*0300*/  IMAD.HI.U32 R6, R6, R35, RZ ;  /* 0x0000002306067227 */ /* 0x000fc800078e00ff */
[----:B------:R-:W-:-:S04]  /*0310*/  IMAD.MOV R6, RZ, RZ, -R6 ;  /* 0x000000ffff067224 */ /* 0x000fc800078e0a06 */
[--C-:B------:R-:W-:Y:S02]  /*0320*/  IMAD R34, R9, R6, R35.reuse ;  /* 0x0000000609227224 */ /* 0x100fe400078e0223 */
[----:B------:R-:W-:-:S03]  /*0330*/  IMAD R35, R10, R4, R35 ;  /* 0x000000040a237224 */ /* 0x000fc600078e0223 */
[----:B------:R-:W-:Y:S02]  /*0340*/  ISETP.GT.U32.AND P0, PT, R9, R34, PT ;  /* 0x000000220900720c */ /* 0x000fe40003f04070 */
[----:B------:R-:W-:-:S11]  /*0350*/  ISETP.GT.U32.AND P1, PT, R10, R35, PT ;  /* 0x000000230a00720c */ /* 0x000fd60003f24070 */
[----:B------:R-:W-:Y:S02]  /*0360*/  @!P0 IMAD.IADD R34, R34, 0x1, -R9 ;  /* 0x0000000122228824 */ /* 0x000fe400078e0a09 */
[----:B------:R-:W-:Y:S01]  /*0370*/  @!P1 IMAD.IADD R35, R35, 0x1, -R10 ;  /* 0x0000000123239824 */ /* 0x000fe200078e0a0a */
[----:B------:R-:W-:Y:S02]  /*0380*/  ISETP.GE.AND P1, PT, R24, RZ, PT ;  /* 0x000000ff1800720c */ /* 0x000fe40003f26270 */
[----:B------:R-:W-:Y:S02]  /*0390*/  ISETP.GT.U32.AND P2, PT, R9, R34, PT ;  /* 0x000000220900720c */ /* 0x000fe40003f44070 */
[----:B------:R-:W-:-:S11]  /*03a0*/  ISETP.GT.U32.AND P0, PT, R10, R35, PT ;  /* 0x000000230a00720c */ /* 0x000fd60003f04070 */
[----:B------:R-:W-:Y:S02]  /*03b0*/  @!P2 IADD3 R34, PT, PT, R34, -R9, RZ ;  /* 0x800000092222a210 */ /* 0x000fe40007ffe0ff */
[----:B------:R-:W-:Y:S01]  /*03c0*/  @!P0 IMAD.IADD R35, R35, 0x1, -R10 ;  /* 0x0000000123238824 */ /* 0x000fe200078e0a0a */
[----:B------:R-:W-:Y:S02]  /*03d0*/  ISETP.GE.U32.AND P0, PT, R3, 0x8, PT ;  /* 0x000000080300780c */ /* 0x000fe40003f06070 */
[----:B------:R-:W-:Y:S01]  /*03e0*/  ISETP.NE.AND P2, PT, R2, RZ, PT ;  /* 0x000000ff0200720c */ /* 0x000fe20003f45270 */
[----:B------:R-:W-:Y:S01]  /*03f0*/  @!P1 IMAD.MOV R34, RZ, RZ, -R34 ;  /* 0x000000ffff229224 */ /* 0x000fe200078e0a22 */
[----:B------:R-:W-:Y:S02]  /*0400*/  @!P1 IADD3 R35, PT, PT, -R35, RZ, RZ ;  /* 0x000000ff23239210 */ /* 0x000fe40007ffe1ff */
[----:B------:R-:W-:-:S09]  /*0410*/  @!P3 LOP3.LUT R34, RZ, R3, RZ, 0x33, !PT ;  /* 0x00000003ff22b212 */ /* 0x000fd200078e33ff */
[----:B------:R-:W-:Y:S01]  /*0420*/  @!P2 LOP3.LUT R35, RZ, R2, RZ, 0x33, !PT ;  /* 0x00000002ff23a212 */ /* 0x000fe200078e33ff */
[----:B------:R-:W-:Y:S06]  /*0430*/  @!P0 BRA `(.L_x_0) ;  /* 0x0000000800d88947 */ /* 0x000fec0003800000 */
[----:B------:R-:W-:Y:S01]  /*0440*/  BSSY.RECONVERGENT B6, `(.L_x_0) ;  /* 0x00000b5000067945 */ /* 0x000fe20003800200 */
[----:B------:R-:W-:Y:S01]  /*0450*/  SHF.R.S32.HI R30, RZ, 0x1f, R35 ;  /* 0x0000001fff1e7819 */ /* 0x000fe20000011423 */
[----:B------:R-:W-:Y:S01]  /*0460*/  IMAD.MOV.U32 R31, RZ, RZ, RZ ;  /* 0x000000ffff1f7224 */ /* 0x000fe200078e00ff */
[----:B------:R-:W1:Y:S01]  /*0470*/  LDCU UR40, c[0x0][0x3a4] ;  /* 0x00007480ff2877ac */ /* 0x000e620008000800 */
[----:B------:R-:W2:Y:S01]  /*0480*/  LDCU UR41, c[0x0][0x398] ;  /* 0x00007300ff2977ac */ /* 0x000ea20008000800 */
[----:B------:R-:W3:Y:S04]  /*0490*/  LDCU.64 UR38, c[0x0][0x380] ;  /* 0x00007000ff2677ac */ /* 0x000ee80008000a00 */
.L_x_9:
[----:B----4-:R-:W4:Y:S01]  /*04a0*/  LDCU UR4, c[0x0][0x2f8] ;  /* 0x00005f00ff0477ac */ /* 0x010f220008000800 */
[----:B------:R-:W-:Y:S01]  /*04b0*/  IADD3 R16, PT, PT, R24, R31, RZ ;  /* 0x0000001f18107210 */ /* 0x000fe20007ffe0ff */
[----:B-1----:R-:W-:Y:S01]  /*04c0*/  IMAD R29, R31, UR40, R35 ;  /* 0x000000281f1d7c24 */ /* 0x002fe2000f8e0223 */
[----:B------:R-:W-:Y:S01]  /*04d0*/  MOV R26, 0x0 ;  /* 0x00000000001a7802 */ /* 0x000fe20000000f00 */
[----:B------:R-:W-:Y:S01]  /*04e0*/  IMAD.MOV.U32 R6, RZ, RZ, R28 ;  /* 0x000000ffff067224 */ /* 0x000fe200078e001c */
[----:B------:R-:W-:Y:S01]  /*04f0*/  MOV R7, R27 ;  /* 0x0000001b00077202 */ /* 0x000fe20000000f00 */
[----:B------:R-:W-:Y:S01]  /*0500*/  IMAD.IADD R25, R16, 0x1, -R34 ;  /* 0x0000000110197824 */ /* 0x000fe200078e0a22 */
[----:B------:R1:W0:Y:S01]  /*0510*/  LDC.64 R8, c[0x4][R26] ;  /* 0x010000001a087b82 */ /* 0x0002220000000a00 */
[----:B----4-:R-:W-:Y:S01]  /*0520*/  VIADD R2, R28, -UR4 ;  /* 0x800000041c027c36 */ /* 0x010fe20008000000 */
[----:B------:R-:W4:Y:S04]  /*0530*/  LDCU.64 UR4, c[0x4][0x8] ;  /* 0x01000100ff0477ac */ /* 0x000f280008000a00 */
[----:B------:R1:W-:Y:S04]  /*0540*/  STL.64 [R2], R24 ;  /* 0x0000001802007387 */ /* 0x0003e80000100a00 */
[----:B------:R1:W-:Y:S01]  /*0550*/  STL [R2+0x8], R29 ;  /* 0x0000081d02007387 */ /* 0x0003e20000100800 */
[----:B----4-:R-:W-:Y:S01]  /*0560*/  MOV R4, UR4 ;  /* 0x0000000400047c02 */ /* 0x010fe20008000f00 */
[----:B-1----:R-:W-:-:S07]  /*0570*/  IMAD.U32 R5, RZ, RZ, UR5 ;  /* 0x00000005ff057e24 */ /* 0x002fce000f8e00ff */
[----:B------:R-:W-:-:S07]  /*0580*/  LEPC R20, `(.L_x_1) ;  /* 0x000000001014794e */ /* 0x000fce0000000000 */
[----:B0-23--:R-:W-:Y:S05]  /*0590*/  CALL.ABS.NOINC R8 ;  /* 0x0000000008007343 */ /* 0x00dfea0003c00000 */
.L_x_1:
[----:B------:R-:W0:Y:S01]  /*05a0*/  LDC.64 R4, c[0x0][0x380] ;  /* 0x0000e000ff047b82 */ /* 0x000e220000000a00 */
[----:B------:R-:W-:Y:S01]  /*05b0*/  IMAD.IADD R3, R16, 0x1, -R35 ;  /* 0x0000000110037824 */ /* 0x000fe200078e0a23 */
[----:B------:R-:W2:Y:S06]  /*05c0*/  LDG.E.64 R12, desc[UR36][R22.64] ;  /* 0x00000024160c7981 */ /* 0x000eac000c1e1b00 */
[----:B------:R-:W1:Y:S01]  /*05d0*/  LDC.64 R6, c[0x0][0x388] ;  /* 0x0000e200ff067b82 */ /* 0x000e620000000a00 */
[----:B------:R-:W-:Y:S01]  /*05e0*/  VIADD R11, R25, 0x1 ;  /* 0x00000001190b7836 */ /* 0x000fe20000000000 */
[----:B------:R-:W-:Y:S01]  /*05f0*/  MOV R10, R24 ;  /* 0x00000018000a7202 */ /* 0x000fe20000000f00 */
[----:B------:R-:W3:Y:S01]  /*0600*/  LDCU.64 UR4, c[0x4][0x8] ;  /* 0x01000100ff0477ac */ /* 0x000ee20008000a00 */
[----:B0-----:R-:W-:-:S06]  /*0610*/  IMAD.WIDE R4, R3, 0x8, R4 ;  /* 0x0000000803047825 */ /* 0x001fcc00078e0204 */
[----:B------:R-:W2:Y:S01]  /*0620*/  LDG.E.64 R4, desc[UR36][R4.64] ;  /* 0x0000002404047981 */ /* 0x000ea2000c1e1b00 */
[----:B-1----:R-:W-:-:S05]  /*0630*/  IMAD.WIDE R16, R29, 0x8, R6 ;  /* 0x000000081d107825 */ /* 0x002fca00078e0206 */
[----:B------:R-:W2:Y:S01]  /*0640*/  LDG.E.64 R6, desc[UR36][R16.64] ;  /* 0x0000002410067981 */ /* 0x000ea2000c1e1b00 */
[----:B------:R-:W-:Y:S01]  /*0650*/  VIADD R29, R29, UR40 ;  /* 0x000000281d1d7c36 */ /* 0x000fe20008000000 */
[----:B------:R0:W1:Y:S02]  /*0660*/  LDC.64 R8, c[0x4][R26] ;  /* 0x010000001a087b82 */ /* 0x0000640000000a00 */
[----:B------:R0:W-:Y:S04]  /*0670*/  STL.64 [R2], R10 ;  /* 0x0000000a02007387 */ /* 0x0001e80000100a00 */
[----:B------:R0:W-:Y:S01]  /*0680*/  STL [R2+0x8], R29 ;  /* 0x0000081d02007387 */ /* 0x0001e20000100800 */
[----:B--2---:R-:W-:-:S07]  /*0690*/  DFMA R12, R4, R6, R12 ;  /* 0x00000006040c722b */ /* 0x004fce000000000c */
[----:B------:R0:W-:Y:S01]  /*06a0*/  STG.E.64 desc[UR36][R22.64], R12 ;  /* 0x0000000c16007986 */ /* 0x0001e2000c101b24 */
[----:B---3--:R-:W-:Y:S01]  /*06b0*/  IMAD.U32 R4, RZ, RZ, UR4 ;  /* 0x00000004ff047e24 */ /* 0x008fe2000f8e00ff */
[----:B------:R-:W-:Y:S01]  /*06c0*/  MOV R5, UR5 ;  /* 0x0000000500057c02 */ /* 0x000fe20008000f00 */
[----:B------:R-:W-:Y:S02]  /*06d0*/  IMAD.MOV.U32 R6, RZ, RZ, R28 ;  /* 0x000000ffff067224 */ /* 0x000fe400078e001c */
[----:B-1----:R-:W-:-:S07]  /*06e0*/  IMAD.MOV.U32 R7, RZ, RZ, R27 ;  /* 0x000000ffff077224 */ /* 0x002fce00078e001b */
[----:B------:R-:W-:-:S07]  /*06f0*/  LEPC R20, `(.L_x_2) ;  /* 0x000000001014794e */ /* 0x000fce0000000000 */
[----:B0-----:R-:W-:Y:S05]  /*0700*/  CALL.ABS.NOINC R8 ;  /* 0x0000000008007343 */ /* 0x001fea0003c00000 */
.L_x_2:
[----:B------:R-:W0:Y:S01]  /*0710*/  LDC R8, c[0x0][0x3a4] ;  /* 0x0000e900ff087b82 */ /* 0x000e220000000800 */
[----:B------:R-:W-:Y:S01]  /*0720*/  SHF.R.S32.HI R0, RZ, 0x1f, R31 ;  /* 0x0000001fff007819 */ /* 0x000fe2000001141f */
[----:B------:R-:W2:Y:S01]  /*0730*/  LDG.E.64 R10, desc[UR36][R22.64] ;  /* 0x00000024160a7981 */ /* 0x000ea2000c1e1b00 */
[--C-:B------:R-:W-:Y:S01]  /*0740*/  IADD3 R3, P0, P1, -R35, R31, R24.reuse ;  /* 0x0000001f23037210 */ /* 0x100fe2000791e118 */
[----:B------:R-:W-:Y:S01]  /*0750*/  IMAD.MOV.U32 R12, RZ, RZ, R24 ;  /* 0x000000ffff0c7224 */ /* 0x000fe200078e0018 */
[----:B------:R-:W-:Y:S01]  /*0760*/  IADD3 R13, PT, PT, R25, 0x2, RZ ;  /* 0x00000002190d7810 */ /* 0x000fe20007ffe0ff */
[----:B------:R-:W1:Y:S01]  /*0770*/  LDCU.64 UR4, c[0x4][0x8] ;  /* 0x01000100ff0477ac */ /* 0x000e620008000a00 */
[----:B------:R-:W-:Y:S02]  /*0780*/  IADD3.X R0, PT, PT, ~R30, R0, R33, P0, P1 ;  /* 0x000000001e007210 */ /* 0x000fe400007e2521 */
[----:B------:R-:W-:-:S04]  /*0790*/  LEA R18, P0, R3, UR38, 0x3 ;  /* 0x0000002603127c11 */ /* 0x000fc8000f8018ff */
[----:B------:R-:W-:-:S05]  /*07a0*/  LEA.HI.X R19, R3, UR39, R0, 0x3, P0 ;  /* 0x0000002703137c11 */ /* 0x000fca00080f1c00 */
[----:B------:R-:W2:Y:S01]  /*07b0*/  LDG.E.64 R6, desc[UR36][R18.64+0x8] ;  /* 0x0000082412067981 */ /* 0x000ea2000c1e1b00 */
[----:B0-----:R-:W-:-:S05]  /*07c0*/  IMAD.WIDE R16, R8, 0x8, R16 ;  /* 0x0000000808107825 */ /* 0x001fca00078e0210 */
[----:B------:R-:W2:Y:S01]  /*07d0*/  LDG.E.64 R4, desc[UR36][R16.64] ;  /* 0x0000002410047981 */ /* 0x000ea2000c1e1b00 */
[----:B------:R-:W-:Y:S02]  /*07e0*/  IMAD.IADD R29, R29, 0x1, R8 ;  /* 0x000000011d1d7824 */ /* 0x000fe400078e0208 */
[----:B------:R0:W3:Y:S01]  /*07f0*/  LDC.64 R8, c[0x4][R26] ;  /* 0x010000001a087b82 */ /* 0x0000e20000000a00 */
[----:B------:R0:W-:Y:S04]  /*0800*/  STL.64 [R2], R12 ;  /* 0x0000000c02007387 */ /* 0x0001e80000100a00 */
[----:B------:R0:W-:Y:S01]  /*0810*/  STL [R2+0x8], R29 ;  /* 0x0000081d02007387 */ /* 0x0001e20000100800 */
[----:B--2---:R-:W-:-:S07]  /*0820*/  DFMA R10, R6, R4, R10 ;  /* 0x00000004060a722b */ /* 0x004fce000000000a */
[----:B------:R0:W-:Y:S01]  /*0830*/  STG.E.64 desc[UR36][R22.64], R10 ;  /* 0x0000000a16007986 */ /* 0x0001e2000c101b24 */
[----:B-1----:R-:W-:Y:S01]  /*0840*/  MOV R4, UR4 ;  /* 0x0000000400047c02 */ /* 0x002fe20008000f00 */
[----:B------:R-:W-:Y:S01]  /*0850*/  IMAD.U32 R5, RZ, RZ, UR5 ;  /* 0x00000005ff057e24 */ /* 0x000fe2000f8e00ff */
[----:B------:R-:W-:Y:S01]  /*0860*/  MOV R7, R27 ;  /* 0x0000001b00077202 */ /* 0x000fe20000000f00 */
[----:B---3--:R-:W-:-:S07]  /*0870*/  IMAD.MOV.U32 R6, RZ, RZ, R28 ;  /* 0x000000ffff067224 */ /* 0x008fce00078e001c */
[----:B------:R-:W-:-:S07]  /*0880*/  LEPC R20, `(.L_x_3) ;  /* 0x000000001014794e */ /* 0x000fce0000000000 */
[----:B0-----:R-:W-:Y:S05]  /*0890*/  CALL.ABS.NOINC R8 ;  /* 0x0000000008007343 */ /* 0x001fea0003c00000 */
.L_x_3:
[----:B------:R-:W0:Y:S01]  /*08a0*/  LDC R0, c[0x0][0x3a4] ;  /* 0x0000e900ff007b82 */ /* 0x000e220000000800 */
[----:B------:R-:W2:Y:S04]  /*08b0*/  LDG.E.64 R10, desc[UR36][R18.64+0x10] ;  /* 0x00001024120a7981 */ /* 0x000ea8000c1e1b00 */
[----:B------:R-:W2:Y:S01]  /*08c0*/  LDG.E.64 R4, desc[UR36][R22.64] ;  /* 0x0000002416047981 */ /* 0x000ea2000c1e1b00 */
[----:B------:R-:W-:Y:S01]  /*08d0*/  VIADD R13, R25, 0x3 ;  /* 0x00000003190d7836 */ /* 0x000fe20000000000 */
[----:B------:R-:W1:Y:S01]  /*08e0*/  LDCU.64 UR4, c[0x4][0x8] ;  /* 0x01000100ff0477ac */ /* 0x000e620008000a00 */
[----:B0-----:R-:W-:-:S05]  /*08f0*/  IMAD.WIDE R16, R0, 0x8, R16 ;  /* 0x0000000800107825 */ /* 0x001fca00078e0210 */
[----:B------:R-:W2:Y:S01]  /*0900*/  LDG.E.64 R6, desc[UR36][R16.64] ;  /* 0x0000002410067981 */ /* 0x000ea2000c1e1b00 */
[----:B------:R-:W-:Y:S01]  /*0910*/  IMAD.MOV.U32 R12, RZ, RZ, R24 ;  /* 0x000000ffff0c7224 */ /* 0x000fe200078e0018 */
[----:B------:R-:W-:Y:S01]  /*0920*/  IADD3 R29, PT, PT, R29, R0, RZ ;  /* 0x000000001d1d7210 */ /* 0x000fe20007ffe0ff */
[----:B------:R0:W3:Y:S03]  /*0930*/  LDC.64 R8, c[0x4][R26] ;  /* 0x010000001a087b82 */ /* 0x0000e60000000a00 */
[----:B------:R0:W-:Y:S04]  /*0940*/  STL.64 [R2], R12 ;  /* 0x0000000c02007387 */ /* 0x0001e80000100a00 */
[----:B------:R0:W-:Y:S01]  /*0950*/  STL [R2+0x8], R29 ;  /* 0x0000081d02007387 */ /* 0x0001e20000100800 */
[----:B--2---:R-:W-:-:S07]  /*0960*/  DFMA R10, R10, R6, R4 ;  /* 0x000000060a0a722b */ /* 0x004fce0000000004 */
[----:B------:R0:W-:Y:S01]  /*0970*/  STG.E.64 desc[UR36][R22.64], R10 ;  /* 0x0000000a16007986 */ /* 0x0001e2000c101b24 */
[----:B-1----:R-:W-:Y:S01]  /*0980*/  IMAD.U32 R4, RZ, RZ, UR4 ;  /* 0x00000004ff047e24 */ /* 0x002fe2000f8e00ff */
[----:B------:R-:W-:Y:S01]  /*0990*/  MOV R6, R28 ;  /* 0x0000001c00067202 */ /* 0x000fe20000000f00 */
[----:B------:R-:W-:Y:S02]  /*09a0*/  IMAD.U32 R5, RZ, RZ, UR5 ;  /* 0x00000005ff057e24 */ /* 0x000fe4000f8e00ff */
[----:B---3--:R-:W-:-:S07]  /*09b0*/  IMAD.MOV.U32 R7, RZ, RZ, R27 ;  /* 0x000000ffff077224 */ /* 0x008fce00078e001b */
[----:B------:R-:W-:-:S07]  /*09c0*/  LEPC R20, `(.L_x_4) ;  /* 0x000000001014794e */ /* 0x000fce0000000000 */
[----:B0-----:R-:W-:Y:S05]  /*09d0*/  CALL.ABS.NOINC R8 ;  /* 0x0000000008007343 */ /* 0x001fea0003c00000 */
.L_x_4:
[----:B------:R-:W0:Y:S01]  /*09e0*/  LDC R0, c[0x0][0x3a4] ;  /* 0x0000e900ff007b82 */ /* 0x000e220000000800 */
[----:B------:R-:W2:Y:S04]  /*09f0*/  LDG.E.64 R10, desc[UR36][R18.64+0x18] ;  /* 0x00001824120a7981 */ /* 0x000ea8000c1e1b00 */
[----:B------:R-:W2:Y:S01]  /*0a00*/  LDG.E.64 R4, desc[UR36][R22.64] ;  /* 0x0000002416047981 */ /* 0x000ea2000c1e1b00 */
[----:B------:R-:W-:Y:S01]  /*0a10*/  VIADD R13, R25, 0x4 ;  /* 0x00000004190d7836 */ /* 0x000fe20000000000 */
[----:B------:R-:W-:Y:S01]  /*0a20*/  MOV R12, R24 ;  /* 0x00000018000c7202 */ /* 0x000fe20000000f00 */
[----:B------:R-:W1:Y:S01]  /*0a30*/  LDCU.64 UR4, c[0x4][0x8] ;  /* 0x01000100ff0477ac */ /* 0x000e620008000a00 */
[----:B0-----:R-:W-:-:S05]  /*0a40*/  IMAD.WIDE R16, R0, 0x8, R16 ;  /* 0x0000000800107825 */ /* 0x001fca00078e0210 */
[----:B------:R-:W2:Y:S01]  /*0a50*/  LDG.E.64 R6, desc[UR36][R16.64] ;  /* 0x0000002410067981 */ /* 0x000ea2000c1e1b00 */
[----:B------:R-:W-:Y:S01]  /*0a60*/  IMAD.IADD R29, R29, 0x1, R0 ;  /* 0x000000011d1d7824 */ /* 0x000fe200078e0200 */
[----:B------:R0:W3:Y:S02]  /*0a70*/  LDC.64 R8, c[0x4][R26] ;  /* 0x010000001a087b82 */ /* 0x0000e40000000a00 */
[----:B------:R0:W-:Y:S04]  /*0a80*/  STL.64 [R2], R12 ;  /* 0x0000000c02007387 */ /* 0x0001e80000100a00 */
[----:B------:R0:W-:Y:S01]  /*0a90*/  STL [R2+0x8], R29 ;  /* 0x0000081d02007387 */ /* 0x0001e20000100800 */
[----:B--2---:R-:W-:-:S07]  /*0aa0*/  DFMA R10, R10, R6, R4 ;  /* 0x000000060a0a722b */ /* 0x004fce0000000004 */
[----:B------:R0:W-:Y:S01]  /*0ab0*/  STG.E.64 desc[UR36][R22.64], R10 ;  /* 0x0000000a16007986 */ /* 0x0001e2000c101b24 */
[----:B-1----:R-:W-:Y:S01]  /*0ac0*/  IMAD.U32 R4, RZ, RZ, UR4 ;  /* 0x00000004ff047e24 */ /* 0x002fe2000f8e00ff */
[----:B------:R-:W-:Y:S01]  /*0ad0*/  MOV R5, UR5 ;  /* 0x0000000500057c02 */ /* 0x000fe20008000f00 */
[----:B------:R-:W-:Y:S02]  /*0ae0*/  IMAD.MOV.U32 R6, RZ, RZ, R28 ;  /* 0x000000ffff067224 */ /* 0x000fe400078e001c */
[----:B---3--:R-:W-:-:S07]  /*0af0*/  IMAD.MOV.U32 R7, RZ, RZ, R27 ;  /* 0x000000ffff077224 */ /* 0x008fce00078e001b */
[----:B------:R-:W-:-:S07]  /*0b00*/  LEPC R20, `(.L_x_5) ;  /* 0x000000001014794e */ /* 0x000fce0000000000 */
[----:B0-----:R-:W-:Y:S05]  /*0b10*/  CALL.ABS.NOINC R8 ;  /* 0x0000000008007343 */ /* 0x001fea0003c00000 */
.L_x_5:
[----:B------:R-:W0:Y:S01]  /*0b20*/  LDC R0, c[0x0][0x3a4] ;  /* 0x0000e900ff007b82 */ /* 0x000e220000000800 */
[----:B------:R-:W2:Y:S04]  /*0b30*/  LDG.E.64 R10, desc[UR36][R18.64+0x20] ;  /* 0x00002024120a7981 */ /* 0x000ea8000c1e1b00 */
[----:B------:R-:W2:Y:S01]  /*0b40*/  LDG.E.64 R4, desc[UR36][R22.64] ;  /* 0x0000002416047981 */ /* 0x000ea2000c1e1b00 */
[----:B------:R-:W-:Y:S01]  /*0b50*/  IADD3 R13, PT, PT, R25, 0x5, RZ ;  /* 0x00000005190d7810 */ /* 0x000fe20007ffe0ff */
[----:B------:R-:W-:Y:S01]  /*0b60*/  IMAD.MOV.U32 R12, RZ, RZ, R24 ;  /* 0x000000ffff0c7224 */ /* 0x000fe200078e0018 */
        /* <DEDUP_REMOVED lines=15> */
.L_x_6:
        /* <DEDUP_REMOVED lines=20> */
.L_x_7:
[----:B------:R-:W0:Y:S01]  /*0da0*/  LDC R0, c[0x0][0x3a4] ;  /* 0x0000e900ff007b82 */ /* 0x000e220000000800 */
[----:B------:R-:W2:Y:S04]  /*0db0*/  LDG.E.64 R10, desc[UR36][R18.64+0x30] ;  /* 0x00003024120a7981 */ /* 0x000ea8000c1e1b00 */
[----:B------:R-:W2:Y:S01]  /*0dc0*/  LDG.E.64 R4, desc[UR36][R22.64] ;  /* 0x0000002416047981 */ /* 0x000ea2000c1e1b00 */
[----:B------:R-:W-:Y:S01]  /*0dd0*/  VIADD R25, R25, 0x7 ;  /* 0x0000000719197836 */ /* 0x000fe20000000000 */
[----:B------:R-:W1:Y:S01]  /*0de0*/  LDCU.64 UR4, c[0x4][0x8] ;  /* 0x01000100ff0477ac */ /* 0x000e620008000a00 */
[----:B0-----:R-:W-:-:S05]  /*0df0*/  IMAD.WIDE R16, R0, 0x8, R16 ;  /* 0x0000000800107825 */ /* 0x001fca00078e0210 */
[----:B------:R-:W2:Y:S01]  /*0e00*/  LDG.E.64 R6, desc[UR36][R16.64] ;  /* 0x0000002410067981 */ /* 0x000ea2000c1e1b00 */
[----:B------:R-:W-:Y:S01]  /*0e10*/  IADD3 R29, PT, PT, R29, R0, RZ ;  /* 0x000000001d1d7210 */ /* 0x000fe20007ffe0ff */
[----:B------:R0:W3:Y:S02]  /*0e20*/  LDC.64 R8, c[0x4][R26] ;  /* 0x010000001a087b82 */ /* 0x0000e40000000a00 */
        /* <DEDUP_REMOVED lines=10> */
.L_x_8:
[----:B------:R-:W-:Y:S01]  /*0ed0*/  IMAD.U32 R2, RZ, RZ, UR40 ;  /* 0x00000028ff027e24 */ /* 0x000fe2000f8e00ff */
[----:B------:R-:W2:Y:S03]  /*0ee0*/  LDG.E.64 R18, desc[UR36][R18.64+0x38] ;  /* 0x0000382412127981 */ /* 0x000ea6000c1e1b00 */
[----:B------:R-:W-:Y:S01]  /*0ef0*/  IMAD.WIDE R16, R2, 0x8, R16 ;  /* 0x0000000802107825 */ /* 0x000fe200078e0210 */
[----:B------:R-:W2:Y:S05]  /*0f00*/  LDG.E.64 R4, desc[UR36][R22.64] ;  /* 0x0000002416047981 */ /* 0x000eaa000c1e1b00 */
[----:B------:R-:W2:Y:S01]  /*0f10*/  LDG.E.64 R16, desc[UR36][R16.64] ;  /* 0x0000002410107981 */ /* 0x000ea2000c1e1b00 */
[----:B------:R-:W-:Y:S01]  /*0f20*/  MOV R3, UR41 ;  /* 0x0000002900037c02 */ /* 0x000fe20008000f00 */
[----:B------:R-:W-:-:S03]  /*0f30*/  VIADD R31, R31, 0x8 ;  /* 0x000000081f1f7836 */ /* 0x000fc60000000000 */
[----:B------:R-:W-:-:S04]  /*0f40*/  LOP3.LUT R25, R3, 0x7ffffff8, RZ, 0xc0, !PT ;  /* 0x7ffffff803197812 */ /* 0x000fc800078ec0ff */
[----:B------:R-:W-:Y:S01]  /*0f50*/  ISETP.NE.AND P0, PT, R31, R25, PT ;  /* 0x000000191f00720c */ /* 0x000fe20003f05270 */
[----:B--2---:R-:W-:-:S07]  /*0f60*/  DFMA R4, R18, R16, R4 ;  /* 0x000000101204722b */ /* 0x004fce0000000004 */
[----:B------:R4:W-:Y:S05]  /*0f70*/  STG.E.64 desc[UR36][R22.64], R4 ;  /* 0x0000000416007986 */ /* 0x0009ea000c101b24 */
[----:B------:R-:W-:Y:S05]  /*0f80*/  @P0 BRA `(.L_x_9) ;  /* 0xfffffff400440947 */ /* 0x000fea000383ffff */
[----:B------:R-:W-:Y:S05]  /*0f90*/  BSYNC.RECONVERGENT B6 ;  /* 0x0000000000067941 */ /* 0x000fea0003800200 */
.L_x_0:
[----:B------:R-:W-:-:S13]  /*0fa0*/  ISETP.NE.AND P0, PT, R32, RZ, PT ;  /* 0x000000ff2000720c */ /* 0x000fda0003f05270 */
[----:B------:R-:W-:Y:S05]  /*0fb0*/  @!P0 EXIT ;  /* 0x000000000000894d */ /* 0x000fea0003800000 */
[----:B------:R-:W-:Y:S02]  /*0fc0*/  ISETP.GE.U32.AND P0, PT, R32, 0x4, PT ;  /* 0x000000042000780c */ /* 0x000fe40003f06070 */
[----:B------:R-:W-:-:S11]  /*0fd0*/  LOP3.LUT R26, R3, 0x3, RZ, 0xc0, !PT ;  /* 0x00000003031a7812 */ /* 0x000fd600078ec0ff */
[----:B------:R-:W-:Y:S05]  /*0fe0*/  @!P0 BRA `(.L_x_10) ;  /* 0x0000000400808947 */ /* 0x000fea0003800000 */
[----:B------:R-:W-:Y:S01]  /*0ff0*/  IMAD.IADD R29, R24, 0x1, R25 ;  /* 0x00000001181d7824 */ /* 0x000fe200078e0219 */
[----:B------:R-:W-:Y:S01]  /*1000*/  MOV R8, R24 ;  /* 0x0000001800087202 */ /* 0x000fe20000000f00 */
[----:B------:R-:W-:Y:S01]  /*1010*/  IMAD R30, R25, R2, R35 ;  /* 0x00000002191e7224 */ /* 0x000fe200078e0223 */
[----:B------:R-:W-:Y:S01]  /*1020*/  MOV R2, 0x0 ;  /* 0x0000000000027802 */ /* 0x000fe20000000f00 */
[----:B------:R-:W-:Y:S01]  /*1030*/  IMAD.IADD R9, R29, 0x1, -R34 ;  /* 0x000000011d097824 */ /* 0x000fe200078e0a22 */
[----:B------:R-:W4:Y:S01]  /*1040*/  LDCU.64 UR4, c[0x4][0x8] ;  /* 0x01000100ff0477ac */ /* 0x000f220008000a00 */
[----:B------:R-:W-:Y:S01]  /*1050*/  IMAD.MOV.U32 R6, RZ, RZ, R28 ;  /* 0x000000ffff067224 */ /* 0x000fe200078e001c */
[----:B------:R1:W-:Y:S01]  /*1060*/  STL [R1+0x8], R30 ;  /* 0x0000081e01007387 */ /* 0x0003e20000100800 */
[----:B------:R-:W-:Y:S01]  /*1070*/  MOV R7, R27 ;  /* 0x0000001b00077202 */ /* 0x000fe20000000f00 */
[----:B------:R-:W2:Y:S02]  /*1080*/  LDC.64 R2, c[0x4][R2] ;  /* 0x0100000002027b82 */ /* 0x000ea40000000a00 */
[----:B------:R1:W-:Y:S01]  /*1090*/  STL.64 [R1], R8 ;  /* 0x0000000801007387 */ /* 0x0003e20000100a00 */
[----:B----4-:R-:W-:Y:S01]  /*10a0*/  IMAD.U32 R4, RZ, RZ, UR4 ;  /* 0x00000004ff047e24 */ /* 0x010fe2000f8e00ff */
[----:B-1----:R-:W-:-:S07]  /*10b0*/  MOV R5, UR5 ;  /* 0x0000000500057c02 */ /* 0x002fce0008000f00 */
[----:B------:R-:W-:-:S07]  /*10c0*/  LEPC R20, `(.L_x_11) ;  /* 0x000000001014794e */ /* 0x000fce0000000000 */
[----:B0-2---:R-:W-:Y:S05]  /*10d0*/  CALL.ABS.NOINC R2 ;  /* 0x0000000002007343 */ /* 0x005fea0003c00000 */
.L_x_11:
[----:B------:R-:W0:Y:S01]  /*10e0*/  LDC.64 R4, c[0x0][0x380] ;  /* 0x0000e000ff047b82 */ /* 0x000e220000000a00 */
[----:B------:R-:W-:Y:S01]  /*10f0*/  IMAD.IADD R3, R29, 0x1, -R35 ;  /* 0x000000011d037824 */ /* 0x000fe200078e0a23 */
[----:B------:R-:W1:Y:S06]  /*1100*/  LDCU UR4, c[0x0][0x3a4] ;  /* 0x00007480ff0477ac */ /* 0x000e6c0008000800 */
[----:B------:R-:W2:Y:S01]  /*1110*/  LDC.64 R16, c[0x0][0x388] ;  /* 0x0000e200ff107b82 */ /* 0x000ea20000000a00 */
[----:B0-----:R-:W-:Y:S02]  /*1120*/  IMAD.WIDE R4, R3, 0x8, R4 ;  /* 0x0000000803047825 */ /* 0x001fe400078e0204 */
[----:B------:R-:W3:Y:S04]  /*1130*/  LDG.E.64 R2, desc[UR36][R22.64] ;  /* 0x0000002416027981 */ /* 0x000ee8000c1e1b00 */
[----:B------:R-:W3:Y:S01]  /*1140*/  LDG.E.64 R4, desc[UR36][R4.64] ;  /* 0x0000002404047981 */ /* 0x000ee2000c1e1b00 */
[----:B--2---:R-:W-:-:S05]  /*1150*/  IMAD.WIDE R16, R30, 0x8, R16 ;  /* 0x000000081e107825 */ /* 0x004fca00078e0210 */
[----:B------:R-:W3:Y:S01]  /*1160*/  LDG.E.64 R10, desc[UR36][R16.64] ;  /* 0x00000024100a7981 */ /* 0x000ee2000c1e1b00 */
[----:B------:R-:W-:Y:S01]  /*1170*/  IADD3 R29, PT, PT, -R34, R29, RZ ;  /* 0x0000001d221d7210 */ /* 0x000fe20007ffe1ff */
[----:B------:R-:W-:Y:S02]  /*1180*/  IMAD.MOV.U32 R12, RZ, RZ, R24 ;  /* 0x000000ffff0c7224 */ /* 0x000fe400078e0018 */
[----:B-1----:R-:W-:Y:S01]  /*1190*/  VIADD R30, R30, UR4 ;  /* 0x000000041e1e7c36 */ /* 0x002fe20008000000 */
[----:B------:R-:W-:Y:S01]  /*11a0*/  IADD3 R13, PT, PT, R29, 0x1, RZ ;  /* 0x000000011d0d7810 */ /* 0x000fe20007ffe0ff */
[----:B------:R-:W0:Y:S03]  /*11b0*/  LDCU.64 UR4, c[0x4][0x8] ;  /* 0x01000100ff0477ac */ /* 0x000e260008000a00 */
[----:B------:R1:W-:Y:S04]  /*11c0*/  STL [R1+0x8], R30 ;  /* 0x0000081e01007387 */ /* 0x0003e80000100800 */
[----:B------:R1:W-:Y:S01]  /*11d0*/  STL.64 [R1], R12 ;  /* 0x0000000c01007387 */ /* 0x0003e20000100a00 */
[----:B------:R-:W-:Y:S01]  /*11e0*/  MOV R6, R28 ;  /* 0x0000001c00067202 */ /* 0x000fe20000000f00 */
[----:B------:R-:W-:Y:S01]  /*11f0*/  IMAD.MOV.U32 R7, RZ, RZ, R27 ;  /* 0x000000ffff077224 */ /* 0x000fe200078e001b */
[----:B---3--:R-:W-:Y:S01]  /*1200*/  DFMA R10, R4, R10, R2 ;  /* 0x0000000a040a722b */ /* 0x008fe20000000002 */
[----:B------:R-:W-:-:S04]  /*1210*/  MOV R2, 0x0 ;  /* 0x0000000000027802 */ /* 0x000fc80000000f00 */
[----:B------:R1:W2:Y:S02]  /*1220*/  LDC.64 R8, c[0x4][R2] ;  /* 0x0100000002087b82 */ /* 0x0002a40000000a00 */
[----:B------:R1:W-:Y:S01]  /*1230*/  STG.E.64 desc[UR36][R22.64], R10 ;  /* 0x0000000a16007986 */ /* 0x0003e2000c101b24 */
[----:B0-----:R-:W-:Y:S01]  /*1240*/  MOV R4, UR4 ;  /* 0x0000000400047c02 */ /* 0x001fe20008000f00 */
[----:B------:R-:W-:-:S07]  /*1250*/  IMAD.U32 R5, RZ, RZ, UR5 ;  /* 0x00000005ff057e24 */ /* 0x000fce000f8e00ff */
[----:B------:R-:W-:-:S07]  /*1260*/  LEPC R20, `(.L_x_12) ;  /* 0x000000001014794e */ /* 0x000fce0000000000 */
[----:B-12---:R-:W-:Y:S05]  /*1270*/  CALL.ABS.NOINC R8 ;  /* 0x0000000008007343 */ /* 0x006fea0003c00000 */
.L_x_12:
[----:B------:R-:W0:Y:S01]  /*1280*/  LDC R9, c[0x0][0x3a4] ;  /* 0x0000e900ff097b82 */ /* 0x000e220000000800 */
[----:B------:R-:W1:Y:S01]  /*1290*/  LDCU.64 UR4, c[0x0][0x380] ;  /* 0x00007000ff0477ac */ /* 0x000e620008000a00 */
[----:B------:R-:W-:Y:S01]  /*12a0*/  SHF.R.S32.HI R4, RZ, 0x1f, R35 ;  /* 0x0000001fff047819 */ /* 0x000fe20000011423 */
[----:B------:R-:W2:Y:S01]  /*12b0*/  LDG.E.64 R6, desc[UR36][R22.64] ;  /* 0x0000002416067981 */ /* 0x000ea2000c1e1b00 */
[----:B------:R-:W-:-:S04]  /*12c0*/  IADD3 R0, P0, P1, -R35, R25, R24 ;  /* 0x0000001923007210 */ /* 0x000fc8000791e118 */
[----:B------:R-:W-:Y:S02]  /*12d0*/  IADD3.X R3, PT, PT, ~R4, RZ, R33, P0, P1 ;  /* 0x000000ff04037210 */ /* 0x000fe400007e2521 */
[----:B-1----:R-:W-:-:S04]  /*12e0*/  LEA R18, P0, R0, UR4, 0x3 ;  /* 0x0000000400127c11 */ /* 0x002fc8000f8018ff */
[----:B------:R-:W-:Y:S01]  /*12f0*/  LEA.HI.X R19, R0, UR5, R3, 0x3, P0 ;  /* 0x0000000500137c11 */ /* 0x000fe200080f1c03 */
[----:B0-----:R-:W-:Y:S01]  /*1300*/  IMAD.WIDE R16, R9, 0x8, R16 ;  /* 0x0000000809107825 */ /* 0x001fe200078e0210 */
[----:B------:R-:W-:Y:S01]  /*1310*/  IADD3 R13, PT, PT, R29, 0x2, RZ ;  /* 0x000000021d0d7810 */ /* 0x000fe20007ffe0ff */
[----:B------:R-:W0:Y:S02]  /*1320*/  LDCU.64 UR4, c[0x4][0x8] ;  /* 0x01000100ff0477ac */ /* 0x000e240008000a00 */
[----:B------:R-:W2:Y:S04]  /*1330*/  LDG.E.64 R10, desc[UR36][R18.64+0x8] ;  /* 0x00000824120a7981 */ /* 0x000ea8000c1e1b00 */
[----:B------:R-:W2:Y:S01]  /*1340*/  LDG.E.64 R4, desc[UR36][R16.64] ;  /* 0x0000002410047981 */ /* 0x000ea2000c1e1b00 */
[----:B------:R-:W-:Y:S01]  /*1350*/  IMAD.MOV.U32 R12, RZ, RZ, R24 ;  /* 0x000000ffff0c7224 */ /* 0x000fe200078e0018 */
[----:B------:R-:W-:-:S02]  /*1360*/  IADD3 R30, PT, PT, R30, R9, RZ ;  /* 0x000000091e1e7210 */ /* 0x000fc40007ffe0ff */
[----:B------:R1:W3:Y:S02]  /*1370*/  LDC.64 R8, c[0x4][R2] ;  /* 0x0100000002087b82 */ /* 0x0002e40000000a00 */
[----:B------:R1:W-:Y:S04]  /*1380*/  STL.64 [R1], R12 ;  /* 0x0000000c01007387 */ /* 0x0003e80000100a00 */
[----:B------:R1:W-:Y:S01]  /*1390*/  STL [R1+0x8], R30 ;  /* 0x0000081e01007387 */ /* 0x0003e20000100800 */
[----:B--2---:R-:W-:-:S07]  /*13a0*/  DFMA R10, R10, R4, R6 ;  /* 0x000000040a0a722b */ /* 0x004fce0000000006 */
[----:B------:R1:W-:Y:S01]  /*13b0*/  STG.E.64 desc[UR36][R22.64], R10 ;  /* 0x0000000a16007986 */ /* 0x0003e2000c101b24 */
[----:B0-----:R-:W-:Y:S01]  /*13c0*/  IMAD.U32 R4, RZ, RZ, UR4 ;  /* 0x00000004ff047e24 */ /* 0x001fe2000f8e00ff */
[----:B------:R-:W-:Y:S01]  /*13d0*/  MOV R5, UR5 ;  /* 0x0000000500057c02 */ /* 0x000fe20008000f00 */
[----:B------:R-:W-:Y:S01]  /*13e0*/  IMAD.MOV.U32 R6, RZ, RZ, R28 ;  /* 0x000000ffff067224 */ /* 0x000fe200078e001c */
[----:B---3--:R-:W-:-:S07]  /*13f0*/  MOV R7, R27 ;  /* 0x0000001b00077202 */ /* 0x008fce0000000f00 */
[----:B------:R-:W-:-:S07]  /*1400*/  LEPC R20, `(.L_x_13) ;  /* 0x000000001014794e */ /* 0x000fce0000000000 */
[----:B-1----:R-:W-:Y:S05]  /*1410*/  CALL.ABS.NOINC R8 ;  /* 0x0000000008007343 */ /* 0x002fea0003c00000 */
.L_x_13:
        /* <DEDUP_REMOVED lines=8> */
[----:B------:R-:W-:Y:S02]  /*14a0*/  IMAD.IADD R30, R30, 0x1, R3 ;  /* 0x000000011e1e7824 */ /* 0x000fe400078e0203 */
[----:B------:R-:W0:Y:S01]  /*14b0*/  LDC.64 R2, c[0x4][R2] ;  /* 0x0100000002027b82 */ /* 0x000e220000000a00 */
[----:B------:R3:W-:Y:S04]  /*14c0*/  STL.64 [R1], R8 ;  /* 0x0000000801007387 */ /* 0x0007e80000100a00 */
[----:B------:R3:W-:Y:S01]  /*14d0*/  STL [R1+0x8], R30 ;  /* 0x0000081e01007387 */ /* 0x0007e20000100800 */
[----:B--2---:R-:W-:-:S07]  /*14e0*/  DFMA R10, R10, R6, R4 ;  /* 0x000000060a0a722b */ /* 0x004fce0000000004 */
[----:B------:R3:W-:Y:S01]  /*14f0*/  STG.E.64 desc[UR36][R22.64], R10 ;  /* 0x0000000a16007986 */ /* 0x0007e2000c101b24 */
[----:B-1----:R-:W-:Y:S01]  /*1500*/  MOV R4, UR4 ;  /* 0x0000000400047c02 */ /* 0x002fe20008000f00 */
[----:B------:R-:W-:Y:S01]  /*1510*/  IMAD.U32 R5, RZ, RZ, UR5 ;  /* 0x00000005ff057e24 */ /* 0x000fe2000f8e00ff */
[----:B------:R-:W-:Y:S01]  /*1520*/  MOV R6, R28 ;  /* 0x0000001c00067202 */ /* 0x000fe20000000f00 */
[----:B0-----:R-:W-:-:S07]  /*1530*/  IMAD.MOV.U32 R7, RZ, RZ, R27 ;  /* 0x000000ffff077224 */ /* 0x001fce00078e001b */
[----:B------:R-:W-:-:S07]  /*1540*/  LEPC R20, `(.L_x_14) ;  /* 0x000000001014794e */ /* 0x000fce0000000000 */
[----:B---3--:R-:W-:Y:S05]  /*1550*/  CALL.ABS.NOINC R2 ;  /* 0x0000000002007343 */ /* 0x008fea0003c00000 */
.L_x_14:
[----:B------:R-:W0:Y:S01]  /*1560*/  LDCU UR4, c[0x0][0x3a4] ;  /* 0x00007480ff0477ac */ /* 0x000e220008000800 */
[----:B------:R-:W2:Y:S04]  /*1570*/  LDG.E.64 R18, desc[UR36][R18.64+0x18] ;  /* 0x0000182412127981 */ /* 0x000ea8000c1e1b00 */
[----:B------:R-:W2:Y:S01]  /*1580*/  LDG.E.64 R4, desc[UR36][R22.64] ;  /* 0x0000002416047981 */ /* 0x000ea2000c1e1b00 */
[----:B0-----:R-:W-:-:S05]  /*1590*/  MOV R2, UR4 ;  /* 0x0000000400027c02 */ /* 0x001fca0008000f00 */
[----:B------:R-:W-:-:S06]  /*15a0*/  IMAD.WIDE R16, R2, 0x8, R16 ;  /* 0x0000000802107825 */ /* 0x000fcc00078e0210 */
[----:B------:R-:W2:Y:S01]  /*15b0*/  LDG.E.64 R16, desc[UR36][R16.64] ;  /* 0x0000002410107981 */ /* 0x000ea2000c1e1b00 */
[----:B------:R-:W-:Y:S01]  /*15c0*/  VIADD R25, R25, 0x4 ;  /* 0x0000000419197836 */ /* 0x000fe20000000000 */
[----:B--2---:R-:W-:-:S07]  /*15d0*/  DFMA R4, R18, R16, R4 ;  /* 0x000000101204722b */ /* 0x004fce0000000004 */
[----:B------:R1:W-:Y:S04]  /*15e0*/  STG.E.64 desc[UR36][R22.64], R4 ;  /* 0x0000000416007986 */ /* 0x0003e8000c101b24 */
.L_x_10:
[----:B------:R-:W-:-:S13]  /*15f0*/  ISETP.NE.AND P0, PT, R26, RZ, PT ;  /* 0x000000ff1a00720c */ /* 0x000fda0003f05270 */
[----:B------:R-:W-:Y:S05]  /*1600*/  @!P0 EXIT ;  /* 0x000000000000894d */ /* 0x000fea0003800000 */
[----:B------:R-:W-:Y:S01]  /*1610*/  ISETP.NE.AND P0, PT, R26, 0x1, PT ;  /* 0x000000011a00780c */ /* 0x000fe20003f05270 */
[----:B------:R-:W-:-:S12]  /*1620*/  BSSY.RECONVERGENT B6, `(.L_x_15) ;  /* 0x0000039000067945 */ /* 0x000fd80003800200 */
[----:B------:R-:W-:Y:S05]  /*1630*/  @!P0 BRA `(.L_x_16) ;  /* 0x0000000000dc8947 */ /* 0x000fea0003800000 */
[----:B------:R-:W-:Y:S01]  /*1640*/  IADD3 R16, PT, PT, R24, R25, RZ ;  /* 0x0000001918107210 */ /* 0x000fe20007ffe0ff */
[----:B------:R-:W-:Y:S01]  /*1650*/  IMAD.MOV.U32 R18, RZ, RZ, R24 ;  /* 0x000000ffff127224 */ /* 0x000fe200078e0018 */
[----:B------:R-:W-:Y:S01]  /*1660*/  MOV R26, 0x0 ;  /* 0x00000000001a7802 */ /* 0x000fe20000000f00 */
[----:B------:R-:W-:Y:S01]  /*1670*/  IMAD R30, R25, R2, R35 ;  /* 0x00000002191e7224 */ /* 0x000fe200078e0223 */
[----:B------:R-:W-:Y:S01]  /*1680*/  IADD3 R19, PT, PT, -R34, R16, RZ ;  /* 0x0000001022137210 */ /* 0x000fe20007ffe1ff */
[----:B------:R-:W1:Y:S01]  /*1690*/  LDCU.64 UR4, c[0x4][0x8] ;  /* 0x01000100ff0477ac */ /* 0x000e620008000a00 */
[----:B------:R2:W3:Y:S01]  /*16a0*/  LDC.64 R2, c[0x4][R26] ;  /* 0x010000001a027b82 */ /* 0x0004e20000000a00 */
[----:B------:R-:W-:Y:S01]  /*16b0*/  IMAD.MOV.U32 R6, RZ, RZ, R28 ;  /* 0x000000ffff067224 */ /* 0x000fe200078e001c */
[----:B------:R2:W-:Y:S01]  /*16c0*/  STL [R1+0x8], R30 ;  /* 0x0000081e01007387 */ /* 0x0005e20000100800 */
[----:B------:R-:W-:-:S03]  /*16d0*/  MOV R7, R27 ;  /* 0x0000001b00077202 */ /* 0x000fc60000000f00 */
[----:B------:R2:W-:Y:S01]  /*16e0*/  STL.64 [R1], R18 ;  /* 0x0000001201007387 */ /* 0x0005e20000100a00 */
[----:B-1--4-:R-:W-:Y:S01]  /*16f0*/  IMAD.U32 R4, RZ, RZ, UR4 ;  /* 0x00000004ff047e24 */ /* 0x012fe2000f8e00ff */
[----:B--2---:R-:W-:-:S07]  /*1700*/  MOV R5, UR5 ;  /* 0x0000000500057c02 */ /* 0x004fce0008000f00 */
[----:B------:R-:W-:-:S07]  /*1710*/  LEPC R20, `(.L_x_17) ;  /* 0x000000001014794e */ /* 0x000fce0000000000 */
[----:B0--3--:R-:W-:Y:S05]  /*1720*/  CALL.ABS.NOINC R2 ;  /* 0x0000000002007343 */ /* 0x009fea0003c00000 */
.L_x_17:
[----:B------:R-:W0:Y:S01]  /*1730*/  LDC.64 R4, c[0x0][0x380] ;  /* 0x0000e000ff047b82 */ /* 0x000e220000000a00 */
[----:B------:R-:W-:Y:S01]  /*1740*/  IMAD.IADD R7, R16, 0x1, -R35 ;  /* 0x0000000110077824 */ /* 0x000fe200078e0a23 */
[----:B------:R-:W2:Y:S01]  /*1750*/  LDG.E.64 R8, desc[UR36][R22.64] ;  /* 0x0000002416087981 */ /* 0x000ea2000c1e1b00 */
[----:B------:R-:W1:Y:S05]  /*1760*/  LDCU UR4, c[0x0][0x3a4] ;  /* 0x00007480ff0477ac */ /* 0x000e6a0008000800 */
[----:B------:R-:W3:Y:S01]  /*1770*/  LDC.64 R2, c[0x0][0x388] ;  /* 0x0000e200ff027b82 */ /* 0x000ee20000000a00 */
[----:B0-----:R-:W-:-:S04]  /*1780*/  IMAD.WIDE R4, R7, 0x8, R4 ;  /* 0x0000000807047825 */ /* 0x001fc800078e0204 */
[C---:B---3--:R-:W-:Y:S02]  /*1790*/  IMAD.WIDE R16, R30.reuse, 0x8, R2 ;  /* 0x000000081e107825 */ /* 0x048fe400078e0202 */
[----:B------:R0:W2:Y:S04]  /*17a0*/  LDG.E.64 R2, desc[UR36][R4.64] ;  /* 0x0000002404027981 */ /* 0x0000a8000c1e1b00 */
[----:B------:R-:W2:Y:S01]  /*17b0*/  LDG.E.64 R6, desc[UR36][R16.64] ;  /* 0x0000002410067981 */ /* 0x000ea2000c1e1b00 */
[----:B------:R-:W-:Y:S01]  /*17c0*/  IADD3 R19, PT, PT, R19, 0x1, RZ ;  /* 0x0000000113137810 */ /* 0x000fe20007ffe0ff */
[----:B------:R-:W-:Y:S01]  /*17d0*/  IMAD.MOV.U32 R18, RZ, RZ, R24 ;  /* 0x000000ffff127224 */ /* 0x000fe200078e0018 */
[----:B-1----:R-:W-:Y:S01]  /*17e0*/  IADD3 R30, PT, PT, R30, UR4, RZ ;  /* 0x000000041e1e7c10 */ /* 0x002fe2000fffe0ff */
[----:B------:R-:W0:Y:S03]  /*17f0*/  LDCU.64 UR4, c[0x4][0x8] ;  /* 0x01000100ff0477ac */ /* 0x000e260008000a00 */
[----:B------:R1:W-:Y:S04]  /*1800*/  STL.64 [R1], R18 ;  /* 0x0000001201007387 */ /* 0x0003e80000100a00 */
[----:B------:R1:W-:Y:S01]  /*1810*/  STL [R1+0x8], R30 ;  /* 0x0000081e01007387 */ /* 0x0003e20000100800 */
[----:B0-----:R-:W-:Y:S01]  /*1820*/  IMAD.U32 R4, RZ, RZ, UR4 ;  /* 0x00000004ff047e24 */ /* 0x001fe2000f8e00ff */
[----:B------:R-:W-:Y:S01]  /*1830*/  MOV R5, UR5 ;  /* 0x0000000500057c02 */ /* 0x000fe20008000f00 */
[----:B--2---:R-:W-:Y:S01]  /*1840*/  DFMA R2, R2, R6, R8 ;  /* 0x000000060202722b */ /* 0x004fe20000000008 */
[----:B------:R1:W0:Y:S06]  /*1850*/  LDC.64 R8, c[0x4][R26] ;  /* 0x010000001a087b82 */ /* 0x00022c0000000a00 */
[----:B------:R1:W-:Y:S01]  /*1860*/  STG.E.64 desc[UR36][R22.64], R2 ;  /* 0x0000000216007986 */ /* 0x0003e2000c101b24 */
[----:B------:R-:W-:Y:S01]  /*1870*/  IMAD.MOV.U32 R6, RZ, RZ, R28 ;  /* 0x000000ffff067224 */ /* 0x000fe200078e001c */
[----:B------:R-:W-:-:S07]  /*1880*/  MOV R7, R27 ;  /* 0x0000001b00077202 */ /* 0x000fce0000000f00 */
[----:B------:R-:W-:-:S07]  /*1890*/  LEPC R20, `(.L_x_18) ;  /* 0x000000001014794e */ /* 0x000fce0000000000 */
[----:B01----:R-:W-:Y:S05]  /*18a0*/  CALL.ABS.NOINC R8 ;  /* 0x0000000008007343 */ /* 0x003fea0003c00000 */
.L_x_18:
[----:B------:R-:W0:Y:S01]  /*18b0*/  LDCU UR6, c[0x0][0x3a4] ;  /* 0x00007480ff0677ac */ /* 0x000e220008000800 */
[----:B------:R-:W-:Y:S01]  /*18c0*/  SHF.R.S32.HI R2, RZ, 0x1f, R35 ;  /* 0x0000001fff027819 */ /* 0x000fe20000011423 */
[----:B------:R-:W2:Y:S01]  /*18d0*/  LDG.E.64 R6, desc[UR36][R22.64] ;  /* 0x0000002416067981 */ /* 0x000ea2000c1e1b00 */
[----:B------:R-:W-:Y:S01]  /*18e0*/  SHF.R.S32.HI R0, RZ, 0x1f, R25 ;  /* 0x0000001fff007819 */ /* 0x000fe20000011419 */
[----:B------:R-:W1:Y:S01]  /*18f0*/  LDCU.64 UR4, c[0x0][0x380] ;  /* 0x00007000ff0477ac */ /* 0x000e620008000a00 */
[----:B------:R-:W-:-:S04]  /*1900*/  IADD3 R3, P0, P1, -R35, R25, R24 ;  /* 0x0000001923037210 */ /* 0x000fc8000791e118 */
[----:B------:R-:W-:Y:S01]  /*1910*/  IADD3.X R0, PT, PT, ~R2, R0, R33, P0, P1 ;  /* 0x0000000002007210 */ /* 0x000fe200007e2521 */
[----:B0-----:R-:W-:Y:S01]  /*1920*/  IMAD.U32 R2, RZ, RZ, UR6 ;  /* 0x00000006ff027e24 */ /* 0x001fe2000f8e00ff */
[----:B-1----:R-:W-:-:S03]  /*1930*/  LEA R8, P0, R3, UR4, 0x3 ;  /* 0x0000000403087c11 */ /* 0x002fc6000f8018ff */
[----:B------:R-:W-:Y:S01]  /*1940*/  IMAD.WIDE R16, R2, 0x8, R16 ;  /* 0x0000000802107825 */ /* 0x000fe200078e0210 */
[----:B------:R-:W-:-:S05]  /*1950*/  LEA.HI.X R9, R3, UR5, R0, 0x3, P0 ;  /* 0x0000000503097c11 */ /* 0x000fca00080f1c00 */
[----:B------:R-:W2:Y:S04]  /*1960*/  LDG.E.64 R16, desc[UR36][R16.64] ;  /* 0x0000002410107981 */ /* 0x000ea8000c1e1b00 */
[----:B------:R-:W2:Y:S01]  /*1970*/  LDG.E.64 R4, desc[UR36][R8.64+0x8] ;  /* 0x0000082408047981 */ /* 0x000ea2000c1e1b00 */
[----:B------:R-:W-:Y:S01]  /*1980*/  IADD3 R25, PT, PT, R25, 0x2, RZ ;  /* 0x0000000219197810 */ /* 0x000fe20007ffe0ff */
[----:B--2---:R-:W-:-:S07]  /*1990*/  DFMA R4, R4, R16, R6 ;  /* 0x000000100404722b */ /* 0x004fce0000000006 */
[----:B------:R2:W-:Y:S04]  /*19a0*/  STG.E.64 desc[UR36][R22.64], R4 ;  /* 0x0000000416007986 */ /* 0x0005e8000c101b24 */
.L_x_16:
[----:B------:R-:W-:Y:S05]  /*19b0*/  BSYNC.RECONVERGENT B6 ;  /* 0x0000000000067941 */ /* 0x000fea0003800200 */
.L_x_15:
[----:B------:R-:W3:Y:S02]  /*19c0*/  LDC R0, c[0x0][0x398] ;  /* 0x0000e600ff007b82 */ /* 0x000ee40000000800 */
[----:B---3--:R-:W-:-:S04]  /*19d0*/  LOP3.LUT R0, R0, 0x1, RZ, 0xc0, !PT ;  /* 0x0000000100007812 */ /* 0x008fc800078ec0ff */
[----:B------:R-:W-:-:S13]  /*19e0*/  ISETP.NE.U32.AND P0, PT, R0, 0x1, PT ;  /* 0x000000010000780c */ /* 0x000fda0003f05070 */
[----:B------:R-:W-:Y:S05]  /*19f0*/  @P0 EXIT ;  /* 0x000000000000094d */ /* 0x000fea0003800000 */
[----:B------:R-:W-:Y:S01]  /*1a00*/  IMAD.IADD R16, R24, 0x1, R25 ;  /* 0x0000000118107824 */ /* 0x000fe200078e0219 */
[----:B------:R-:W-:Y:S01]  /*1a10*/  MOV R10, R24 ;  /* 0x00000018000a7202 */ /* 0x000fe20000000f00 */
[----:B------:R-:W-:Y:S01]  /*1a20*/  IMAD R2, R25, R2, R35 ;  /* 0x0000000219027224 */ /* 0x000fe200078e0223 */
[----:B------:R-:W-:Y:S01]  /*1a30*/  MOV R0, 0x0 ;  /* 0x0000000000007802 */ /* 0x000fe20000000f00 */
[----:B------:R-:W-:Y:S01]  /*1a40*/  IMAD.IADD R11, R16, 0x1, -R34 ;  /* 0x00000001100b7824 */ /* 0x000fe200078e0a22 */
[----:B------:R-:W1:Y:S01]  /*1a50*/  LDCU.64 UR4, c[0x4][0x8] ;  /* 0x01000100ff0477ac */ /* 0x000e620008000a00 */
[----:B------:R-:W-:Y:S01]  /*1a60*/  MOV R6, R28 ;  /* 0x0000001c00067202 */ /* 0x000fe20000000f00 */
[----:B------:R3:W-:Y:S01]  /*1a70*/  STL [R1+0x8], R2 ;  /* 0x0000080201007387 */ /* 0x0007e20000100800 */
[----:B------:R3:W0:Y:S01]  /*1a80*/  LDC.64 R8, c[0x4][R0] ;  /* 0x0100000000087b82 */ /* 0x0006220000000a00 */
[----:B------:R-:W-:Y:S02]  /*1a90*/  IMAD.MOV.U32 R7, RZ, RZ, R27 ;  /* 0x000000ffff077224 */ /* 0x000fe400078e001b */
[----:B------:R3:W-:Y:S01]  /*1aa0*/  STL.64 [R1], R10 ;  /* 0x0000000a01007387 */ /* 0x0007e20000100a00 */
[----:B-12-4-:R-:W-:Y:S01]  /*1ab0*/  MOV R4, UR4 ;  /* 0x0000000400047c02 */ /* 0x016fe20008000f00 */
[----:B---3--:R-:W-:-:S07]  /*1ac0*/  IMAD.U32 R5, RZ, RZ, UR5 ;  /* 0x00000005ff057e24 */ /* 0x008fce000f8e00ff */
[----:B------:R-:W-:-:S07]  /*1ad0*/  LEPC R20, `(.L_x_19) ;  /* 0x000000001014794e */ /* 0x000fce0000000000 */
[----:B0-----:R-:W-:Y:S05]  /*1ae0*/  CALL.ABS.NOINC R8 ;  /* 0x0000000008007343 */ /* 0x001fea0003c00000 */
.L_x_19:
[----:B------:R-:W0:Y:S01]  /*1af0*/  LDC.64 R4, c[0x0][0x380] ;  /* 0x0000e000ff047b82 */ /* 0x000e220000000a00 */
[----:B------:R-:W-:-:S07]  /*1b00*/  IADD3 R35, PT, PT, -R35, R16, RZ ;  /* 0x0000001023237210 */ /* 0x000fce0007ffe1ff */
[----:B------:R-:W1:Y:S01]  /*1b10*/  LDC.64 R6, c[0x0][0x388] ;  /* 0x0000e200ff067b82 */ /* 0x000e620000000a00 */
[----:B0-----:R-:W-:-:S06]  /*1b20*/  IMAD.WIDE R4, R35, 0x8, R4 ;  /* 0x0000000823047825 */ /* 0x001fcc00078e0204 */
[----:B------:R-:W2:Y:S01]  /*1b30*/  LDG.E.64 R4, desc[UR36][R4.64] ;  /* 0x0000002404047981 */ /* 0x000ea2000c1e1b00 */
[----:B-1----:R-:W-:-:S03]  /*1b40*/  IMAD.WIDE R2, R2, 0x8, R6 ;  /* 0x0000000802027825 */ /* 0x002fc600078e0206 */
[----:B------:R-:W2:Y:S04]  /*1b50*/  LDG.E.64 R6, desc[UR36][R22.64] ;  /* 0x0000002416067981 */ /* 0x000ea8000c1e1b00 */
[----:B------:R-:W2:Y:S02]  /*1b60*/  LDG.E.64 R2, desc[UR36][R2.64] ;  /* 0x0000002402027981 */ /* 0x000ea4000c1e1b00 */
[----:B--2---:R-:W-:-:S07]  /*1b70*/  DFMA R6, R4, R2, R6 ;  /* 0x000000020406722b */ /* 0x004fce0000000006 */
[----:B------:R-:W-:Y:S01]  /*1b80*/  STG.E.64 desc[UR36][R22.64], R6 ;  /* 0x0000000616007986 */ /* 0x000fe2000c101b24 */
[----:B------:R-:W-:Y:S05]  /*1b90*/  EXIT ;  /* 0x000000000000794d */ /* 0x000fea0003800000 */
.L_x_20:
[----:B------:R-:W-:-:S00]  /*1ba0*/  BRA `(.L_x_20) ;  /* 0xfffffffc00fc7947 */ /* 0x000fc0000383ffff */
[----:B------:R-:W-:-:S00]  /*1bb0*/  NOP ;  /* 0x0000000000007918 */ /* 0x000fc00000000000 */
        /* <DEDUP_REMOVED lines=12> */
.L_x_21:


//--------------------- .nv.global.init           --------------------------
	.section	.nv.global.init,"aw",@progbits
.nv.global.init:
	.type		$str,@object
	.size		$str,(.L_0 - $str)
$str:
        /*0000*/ 	.byte	0x69, 0x64, 0x3a, 0x20, 0x25, 0x64, 0x20, 0x3a, 0x20, 0x25, 0x64, 0x20, 0x2d, 0x20, 0x25, 0x64
        /*0010*/ 	.byte	0x0a, 0x00
.L_0:


//--------------------- .nv.shared.reserved.0     --------------------------
	.section	.nv.shared.reserved.0,"aw",@nobits
	.weak		__nv_reservedSMEM_offset_0_alias
	.size		__nv_reservedSMEM_offset_0_alias, 0, 64
	.other		__nv_reservedSMEM_offset_0_alias,@"STO_CUDA_RESERVED_SHARED STV_DEFAULT"
__nv_reservedSMEM_offset_0_alias:
	.zero		0
	.zero		64


//--------------------- .nv.constant0._Z4gemmPdS_S_iiii --------------------------
	.section	.nv.constant0._Z4gemmPdS_S_iiii,"a",@progbits
	.sectionflags	@""
	.align	4
.nv.constant0._Z4gemmPdS_S_iiii:
	.zero		936


//--------------------- SYMBOLS --------------------------

	.type		.nv.reservedSmem.offset0,@object
	.size		.nv.reservedSmem.offset0,0x4
	.type		vprintf,@function
